//
// Generated by NVIDIA NVVM Compiler
//
// Compiler Build ID: CL-36424714
// Cuda compilation tools, release 13.0, V13.0.88
// Based on NVVM 20.0.0
//

.version 9.0
.target sm_100
.address_size 64

	// .globl	_Z4sortIdEvPKT_PS0_
// _ZZ4sortIdEvPKT_PS0_E8tmp_sort has been demoted
.global .align 1 .b8 _ZN30_INTERNAL_cdd9019a_4_k_cu_main4cuda3std3__45__cpo5beginE[1];
.global .align 1 .b8 _ZN30_INTERNAL_cdd9019a_4_k_cu_main4cuda3std3__45__cpo3endE[1];
.global .align 1 .b8 _ZN30_INTERNAL_cdd9019a_4_k_cu_main4cuda3std3__45__cpo6cbeginE[1];
.global .align 1 .b8 _ZN30_INTERNAL_cdd9019a_4_k_cu_main4cuda3std3__45__cpo4cendE[1];
.global .align 1 .b8 _ZN30_INTERNAL_cdd9019a_4_k_cu_main4cuda3std3__45__cpo6rbeginE[1];
.global .align 1 .b8 _ZN30_INTERNAL_cdd9019a_4_k_cu_main4cuda3std3__45__cpo4rendE[1];
.global .align 1 .b8 _ZN30_INTERNAL_cdd9019a_4_k_cu_main4cuda3std3__45__cpo7crbeginE[1];
.global .align 1 .b8 _ZN30_INTERNAL_cdd9019a_4_k_cu_main4cuda3std3__45__cpo5crendE[1];
.global .align 1 .b8 _ZN30_INTERNAL_cdd9019a_4_k_cu_main4cuda3std3__432_GLOBAL__N__cdd9019a_4_k_cu_main6ignoreE[1];
.global .align 1 .b8 _ZN30_INTERNAL_cdd9019a_4_k_cu_main4cuda3std3__419piecewise_constructE[1];
.global .align 1 .b8 _ZN30_INTERNAL_cdd9019a_4_k_cu_main4cuda3std3__48in_placeE[1];
.global .align 1 .b8 _ZN30_INTERNAL_cdd9019a_4_k_cu_main4cuda3std3__420unreachable_sentinelE[1];
.global .align 1 .b8 _ZN30_INTERNAL_cdd9019a_4_k_cu_main4cuda3std3__47nulloptE[1];
.global .align 1 .b8 _ZN30_INTERNAL_cdd9019a_4_k_cu_main4cuda3std3__48unexpectE[1];
.global .align 1 .b8 _ZN30_INTERNAL_cdd9019a_4_k_cu_main4cuda3std6ranges3__45__cpo4swapE[1];
.global .align 1 .b8 _ZN30_INTERNAL_cdd9019a_4_k_cu_main4cuda3std6ranges3__45__cpo9iter_moveE[1];
.global .align 1 .b8 _ZN30_INTERNAL_cdd9019a_4_k_cu_main4cuda3std6ranges3__45__cpo5beginE[1];
.global .align 1 .b8 _ZN30_INTERNAL_cdd9019a_4_k_cu_main4cuda3std6ranges3__45__cpo3endE[1];
.global .align 1 .b8 _ZN30_INTERNAL_cdd9019a_4_k_cu_main4cuda3std6ranges3__45__cpo6cbeginE[1];
.global .align 1 .b8 _ZN30_INTERNAL_cdd9019a_4_k_cu_main4cuda3std6ranges3__45__cpo4cendE[1];
.global .align 1 .b8 _ZN30_INTERNAL_cdd9019a_4_k_cu_main4cuda3std6ranges3__45__cpo7advanceE[1];
.global .align 1 .b8 _ZN30_INTERNAL_cdd9019a_4_k_cu_main4cuda3std6ranges3__45__cpo9iter_swapE[1];
.global .align 1 .b8 _ZN30_INTERNAL_cdd9019a_4_k_cu_main4cuda3std6ranges3__45__cpo4nextE[1];
.global .align 1 .b8 _ZN30_INTERNAL_cdd9019a_4_k_cu_main4cuda3std6ranges3__45__cpo4prevE[1];
.global .align 1 .b8 _ZN30_INTERNAL_cdd9019a_4_k_cu_main4cuda3std6ranges3__45__cpo4dataE[1];
.global .align 1 .b8 _ZN30_INTERNAL_cdd9019a_4_k_cu_main4cuda3std6ranges3__45__cpo5cdataE[1];
.global .align 1 .b8 _ZN30_INTERNAL_cdd9019a_4_k_cu_main4cuda3std6ranges3__45__cpo4sizeE[1];
.global .align 1 .b8 _ZN30_INTERNAL_cdd9019a_4_k_cu_main4cuda3std6ranges3__45__cpo5ssizeE[1];
.global .align 1 .b8 _ZN30_INTERNAL_cdd9019a_4_k_cu_main4cuda3std6ranges3__45__cpo8distanceE[1];
.global .align 1 .b8 _ZN30_INTERNAL_cdd9019a_4_k_cu_main6thrust24THRUST_300001_SM_1000_NS6system6detail10sequential3seqE[1];
.global .align 1 .b8 _ZN30_INTERNAL_cdd9019a_4_k_cu_main6thrust24THRUST_300001_SM_1000_NS12placeholders2_1E[1];
.global .align 1 .b8 _ZN30_INTERNAL_cdd9019a_4_k_cu_main6thrust24THRUST_300001_SM_1000_NS12placeholders2_2E[1];
.global .align 1 .b8 _ZN30_INTERNAL_cdd9019a_4_k_cu_main6thrust24THRUST_300001_SM_1000_NS12placeholders2_3E[1];
.global .align 1 .b8 _ZN30_INTERNAL_cdd9019a_4_k_cu_main6thrust24THRUST_300001_SM_1000_NS12placeholders2_4E[1];
.global .align 1 .b8 _ZN30_INTERNAL_cdd9019a_4_k_cu_main6thrust24THRUST_300001_SM_1000_NS12placeholders2_5E[1];
.global .align 1 .b8 _ZN30_INTERNAL_cdd9019a_4_k_cu_main6thrust24THRUST_300001_SM_1000_NS12placeholders2_6E[1];
.global .align 1 .b8 _ZN30_INTERNAL_cdd9019a_4_k_cu_main6thrust24THRUST_300001_SM_1000_NS12placeholders2_7E[1];
.global .align 1 .b8 _ZN30_INTERNAL_cdd9019a_4_k_cu_main6thrust24THRUST_300001_SM_1000_NS12placeholders2_8E[1];
.global .align 1 .b8 _ZN30_INTERNAL_cdd9019a_4_k_cu_main6thrust24THRUST_300001_SM_1000_NS12placeholders2_9E[1];
.global .align 1 .b8 _ZN30_INTERNAL_cdd9019a_4_k_cu_main6thrust24THRUST_300001_SM_1000_NS12placeholders3_10E[1];

.visible .entry _Z4sortIdEvPKT_PS0_(
	.param .u64 .ptr .align 1 _Z4sortIdEvPKT_PS0__param_0,
	.param .u64 .ptr .align 1 _Z4sortIdEvPKT_PS0__param_1
)
{
	.reg .pred 	%p<50>;
	.reg .b16 	%rs<9>;
	.reg .b32 	%r<250>;
	.reg .b64 	%rd<55>;
	.reg .b64 	%fd<5>;
	// demoted variable
	.shared .align 16 .b8 _ZZ4sortIdEvPKT_PS0_E8tmp_sort[37056];
	ld.param.u64 	%rd19, [_Z4sortIdEvPKT_PS0__param_0];
	mov.u32 	%r34, %ctaid.x;
	mov.u32 	%r35, %ntid.x;
	mov.u32 	%r1, %tid.x;
	mad.lo.s32 	%r36, %r34, %r35, %r1;
	shl.b32 	%r2, %r36, 2;
	cvta.to.global.u64 	%rd20, %rd19;
	mul.wide.s32 	%rd21, %r2, 8;
	add.s64 	%rd22, %rd20, %rd21;
	ld.global.u64 	%rd23, [%rd22];
	ld.global.u64 	%rd24, [%rd22+8];
	ld.global.u64 	%rd25, [%rd22+16];
	ld.global.u64 	%rd26, [%rd22+24];
	setp.gt.s64 	%p1, %rd23, -1;
	selp.b64 	%rd27, -9223372036854775808, -1, %p1;
	xor.b64  	%rd54, %rd27, %rd23;
	setp.gt.s64 	%p2, %rd24, -1;
	selp.b64 	%rd28, -9223372036854775808, -1, %p2;
	xor.b64  	%rd53, %rd28, %rd24;
	setp.gt.s64 	%p3, %rd25, -1;
	selp.b64 	%rd29, -9223372036854775808, -1, %p3;
	xor.b64  	%rd52, %rd29, %rd25;
	setp.gt.s64 	%p4, %rd26, -1;
	selp.b64 	%rd30, -9223372036854775808, -1, %p4;
	xor.b64  	%rd51, %rd30, %rd26;
	shl.b32 	%r37, %r1, 5;
	mov.u32 	%r38, _ZZ4sortIdEvPKT_PS0_E8tmp_sort;
	add.s32 	%r39, %r38, %r37;
	mad.lo.s32 	%r3, %r1, -28, %r39;
	mov.b64 	%rd16, 1;
	mov.b32 	%r30, 4;
	// begin inline asm
	shl.b64 %rd15, %rd16, %r30;
	// end inline asm
	add.s64 	%rd18, %rd15, -1;
	mov.b32 	%r247, 0;
	// begin inline asm
	shl.b64 %rd17, %rd18, %r247;
	// end inline asm
	add.s32 	%r4, %r3, %r37;
$L__BB0_1:
	mov.b32 	%r72, 0;
	st.shared.u32 	[%r3], %r72;
	st.shared.u32 	[%r3+4096], %r72;
	st.shared.u32 	[%r3+8192], %r72;
	st.shared.u32 	[%r3+12288], %r72;
	st.shared.u32 	[%r3+16384], %r72;
	st.shared.u32 	[%r3+20480], %r72;
	st.shared.u32 	[%r3+24576], %r72;
	st.shared.u32 	[%r3+28672], %r72;
	st.shared.u32 	[%r3+32768], %r72;
	setp.eq.s64 	%p5, %rd54, 9223372036854775807;
	selp.b64 	%rd32, -9223372036854775808, %rd54, %p5;
	// begin inline asm
	shr.b64 %rd31, %rd32, %r247;
	// end inline asm
	cvt.u32.u64 	%r75, %rd31;
	cvt.u32.u64 	%r76, %rd17;
	and.b32  	%r77, %r76, %r75;
	shl.b32 	%r78, %r77, 12;
	and.b32  	%r79, %r78, 28672;
	add.s32 	%r80, %r3, %r79;
	shr.u32 	%r81, %r77, 2;
	and.b32  	%r82, %r81, 1073741822;
	add.s32 	%r7, %r80, %r82;
	ld.shared.u16 	%rs1, [%r7];
	add.s16 	%rs5, %rs1, 1;
	st.shared.u16 	[%r7], %rs5;
	setp.eq.s64 	%p6, %rd53, 9223372036854775807;
	selp.b64 	%rd34, -9223372036854775808, %rd53, %p6;
	// begin inline asm
	shr.b64 %rd33, %rd34, %r247;
	// end inline asm
	cvt.u32.u64 	%r83, %rd33;
	and.b32  	%r84, %r76, %r83;
	shl.b32 	%r85, %r84, 12;
	and.b32  	%r86, %r85, 28672;
	add.s32 	%r87, %r3, %r86;
	shr.u32 	%r88, %r84, 2;
	and.b32  	%r89, %r88, 1073741822;
	add.s32 	%r8, %r87, %r89;
	ld.shared.u16 	%rs2, [%r8];
	add.s16 	%rs6, %rs2, 1;
	st.shared.u16 	[%r8], %rs6;
	setp.eq.s64 	%p7, %rd52, 9223372036854775807;
	selp.b64 	%rd36, -9223372036854775808, %rd52, %p7;
	// begin inline asm
	shr.b64 %rd35, %rd36, %r247;
	// end inline asm
	cvt.u32.u64 	%r90, %rd35;
	and.b32  	%r91, %r76, %r90;
	shl.b32 	%r92, %r91, 12;
	and.b32  	%r93, %r92, 28672;
	add.s32 	%r94, %r3, %r93;
	shr.u32 	%r95, %r91, 2;
	and.b32  	%r96, %r95, 1073741822;
	add.s32 	%r9, %r94, %r96;
	ld.shared.u16 	%rs3, [%r9];
	add.s16 	%rs7, %rs3, 1;
	st.shared.u16 	[%r9], %rs7;
	setp.eq.s64 	%p8, %rd51, 9223372036854775807;
	selp.b64 	%rd38, -9223372036854775808, %rd51, %p8;
	// begin inline asm
	shr.b64 %rd37, %rd38, %r247;
	// end inline asm
	cvt.u32.u64 	%r97, %rd37;
	and.b32  	%r98, %r76, %r97;
	shl.b32 	%r99, %r98, 12;
	and.b32  	%r100, %r99, 28672;
	add.s32 	%r101, %r3, %r100;
	shr.u32 	%r102, %r98, 2;
	and.b32  	%r103, %r102, 1073741822;
	add.s32 	%r10, %r101, %r103;
	ld.shared.u16 	%rs4, [%r10];
	add.s16 	%rs8, %rs4, 1;
	st.shared.u16 	[%r10], %rs8;
	bar.sync 	0;
	ld.shared.u32 	%r11, [%r4];
	ld.shared.u32 	%r104, [%r4+4];
	ld.shared.u32 	%r105, [%r4+8];
	ld.shared.u32 	%r106, [%r4+12];
	ld.shared.u32 	%r107, [%r4+16];
	ld.shared.u32 	%r108, [%r4+20];
	ld.shared.u32 	%r109, [%r4+24];
	ld.shared.u32 	%r110, [%r4+28];
	ld.shared.u32 	%r111, [%r4+32];
	add.s32 	%r12, %r104, %r11;
	add.s32 	%r13, %r105, %r12;
	add.s32 	%r14, %r106, %r13;
	add.s32 	%r15, %r107, %r14;
	add.s32 	%r16, %r108, %r15;
	add.s32 	%r17, %r109, %r16;
	add.s32 	%r18, %r110, %r17;
	add.s32 	%r49, %r111, %r18;
	// begin inline asm
	mov.u32 %r44, %laneid;
	// end inline asm
	mov.b32 	%r47, 1;
	mov.b32 	%r74, -1;
	// begin inline asm
	{  .reg .u32 r0;  .reg .pred p;  shfl.sync.up.b32 r0|p, %r49, %r47, %r72, %r74;  @p add.u32 r0, r0, %r49;  mov.u32 %r45, r0;}
	// end inline asm
	mov.b32 	%r53, 2;
	// begin inline asm
	{  .reg .u32 r0;  .reg .pred p;  shfl.sync.up.b32 r0|p, %r45, %r53, %r72, %r74;  @p add.u32 r0, r0, %r45;  mov.u32 %r51, r0;}
	// end inline asm
	mov.b32 	%r59, 4;
	// begin inline asm
	{  .reg .u32 r0;  .reg .pred p;  shfl.sync.up.b32 r0|p, %r51, %r59, %r72, %r74;  @p add.u32 r0, r0, %r51;  mov.u32 %r57, r0;}
	// end inline asm
	mov.b32 	%r65, 8;
	// begin inline asm
	{  .reg .u32 r0;  .reg .pred p;  shfl.sync.up.b32 r0|p, %r57, %r65, %r72, %r74;  @p add.u32 r0, r0, %r57;  mov.u32 %r63, r0;}
	// end inline asm
	mov.b32 	%r71, 16;
	// begin inline asm
	{  .reg .u32 r0;  .reg .pred p;  shfl.sync.up.b32 r0|p, %r63, %r71, %r72, %r74;  @p add.u32 r0, r0, %r63;  mov.u32 %r69, r0;}
	// end inline asm
	setp.ne.s32 	%p9, %r44, 31;
	@%p9 bra 	$L__BB0_3;
	shr.u32 	%r112, %r1, 3;
	and.b32  	%r113, %r112, 124;
	mov.u32 	%r114, _ZZ4sortIdEvPKT_PS0_E8tmp_sort;
	add.s32 	%r115, %r114, %r113;
	st.shared.u32 	[%r115+36864], %r69;
$L__BB0_3:
	sub.s32 	%r116, %r69, %r49;
	setp.gt.u32 	%p10, %r1, 31;
	shr.u32 	%r117, %r1, 5;
	setp.eq.s32 	%p11, %r117, 31;
	setp.eq.s32 	%p12, %r117, 30;
	setp.eq.s32 	%p13, %r117, 29;
	setp.eq.s32 	%p14, %r117, 28;
	setp.eq.s32 	%p15, %r117, 27;
	setp.eq.s32 	%p16, %r117, 26;
	setp.eq.s32 	%p17, %r117, 25;
	setp.eq.s32 	%p18, %r117, 24;
	setp.eq.s32 	%p19, %r117, 23;
	setp.eq.s32 	%p20, %r117, 22;
	setp.eq.s32 	%p21, %r117, 21;
	setp.eq.s32 	%p22, %r117, 20;
	setp.eq.s32 	%p23, %r117, 19;
	setp.eq.s32 	%p24, %r117, 18;
	setp.eq.s32 	%p25, %r117, 17;
	setp.eq.s32 	%p26, %r117, 16;
	setp.eq.s32 	%p27, %r117, 15;
	setp.eq.s32 	%p28, %r117, 14;
	setp.eq.s32 	%p29, %r117, 13;
	setp.eq.s32 	%p30, %r117, 12;
	setp.eq.s32 	%p31, %r117, 11;
	setp.eq.s32 	%p32, %r117, 10;
	setp.eq.s32 	%p33, %r117, 9;
	setp.eq.s32 	%p34, %r117, 8;
	setp.eq.s32 	%p35, %r117, 7;
	setp.eq.s32 	%p36, %r117, 6;
	setp.eq.s32 	%p37, %r117, 5;
	setp.eq.s32 	%p38, %r117, 4;
	setp.eq.s32 	%p39, %r117, 3;
	setp.eq.s32 	%p40, %r117, 2;
	setp.eq.s32 	%p41, %r117, 1;
	bar.sync 	0;
	ld.shared.v4.u32 	{%r118, %r119, %r120, %r121}, [_ZZ4sortIdEvPKT_PS0_E8tmp_sort+36864];
	selp.b32 	%r122, %r118, %r246, %p41;
	add.s32 	%r123, %r119, %r118;
	selp.b32 	%r124, %r123, %r122, %p40;
	add.s32 	%r125, %r123, %r120;
	selp.b32 	%r126, %r125, %r124, %p39;
	add.s32 	%r127, %r125, %r121;
	selp.b32 	%r128, %r127, %r126, %p38;
	ld.shared.v4.u32 	{%r129, %r130, %r131, %r132}, [_ZZ4sortIdEvPKT_PS0_E8tmp_sort+36880];
	add.s32 	%r133, %r127, %r129;
	selp.b32 	%r134, %r133, %r128, %p37;
	add.s32 	%r135, %r133, %r130;
	selp.b32 	%r136, %r135, %r134, %p36;
	add.s32 	%r137, %r135, %r131;
	selp.b32 	%r138, %r137, %r136, %p35;
	add.s32 	%r139, %r137, %r132;
	selp.b32 	%r140, %r139, %r138, %p34;
	ld.shared.v4.u32 	{%r141, %r142, %r143, %r144}, [_ZZ4sortIdEvPKT_PS0_E8tmp_sort+36896];
	add.s32 	%r145, %r139, %r141;
	selp.b32 	%r146, %r145, %r140, %p33;
	add.s32 	%r147, %r145, %r142;
	selp.b32 	%r148, %r147, %r146, %p32;
	add.s32 	%r149, %r147, %r143;
	selp.b32 	%r150, %r149, %r148, %p31;
	add.s32 	%r151, %r149, %r144;
	selp.b32 	%r152, %r151, %r150, %p30;
	ld.shared.v4.u32 	{%r153, %r154, %r155, %r156}, [_ZZ4sortIdEvPKT_PS0_E8tmp_sort+36912];
	add.s32 	%r157, %r151, %r153;
	selp.b32 	%r158, %r157, %r152, %p29;
	add.s32 	%r159, %r157, %r154;
	selp.b32 	%r160, %r159, %r158, %p28;
	add.s32 	%r161, %r159, %r155;
	selp.b32 	%r162, %r161, %r160, %p27;
	add.s32 	%r163, %r161, %r156;
	selp.b32 	%r164, %r163, %r162, %p26;
	ld.shared.v4.u32 	{%r165, %r166, %r167, %r168}, [_ZZ4sortIdEvPKT_PS0_E8tmp_sort+36928];
	add.s32 	%r169, %r163, %r165;
	selp.b32 	%r170, %r169, %r164, %p25;
	add.s32 	%r171, %r169, %r166;
	selp.b32 	%r172, %r171, %r170, %p24;
	add.s32 	%r173, %r171, %r167;
	selp.b32 	%r174, %r173, %r172, %p23;
	add.s32 	%r175, %r173, %r168;
	selp.b32 	%r176, %r175, %r174, %p22;
	ld.shared.v4.u32 	{%r177, %r178, %r179, %r180}, [_ZZ4sortIdEvPKT_PS0_E8tmp_sort+36944];
	add.s32 	%r181, %r175, %r177;
	selp.b32 	%r182, %r181, %r176, %p21;
	add.s32 	%r183, %r181, %r178;
	selp.b32 	%r184, %r183, %r182, %p20;
	add.s32 	%r185, %r183, %r179;
	selp.b32 	%r186, %r185, %r184, %p19;
	add.s32 	%r187, %r185, %r180;
	selp.b32 	%r188, %r187, %r186, %p18;
	ld.shared.v4.u32 	{%r189, %r190, %r191, %r192}, [_ZZ4sortIdEvPKT_PS0_E8tmp_sort+36960];
	add.s32 	%r193, %r187, %r189;
	selp.b32 	%r194, %r193, %r188, %p17;
	add.s32 	%r195, %r193, %r190;
	selp.b32 	%r196, %r195, %r194, %p16;
	add.s32 	%r197, %r195, %r191;
	selp.b32 	%r198, %r197, %r196, %p15;
	add.s32 	%r199, %r197, %r192;
	selp.b32 	%r200, %r199, %r198, %p14;
	ld.shared.v4.u32 	{%r201, %r202, %r203, %r204}, [_ZZ4sortIdEvPKT_PS0_E8tmp_sort+36976];
	add.s32 	%r205, %r199, %r201;
	selp.b32 	%r206, %r205, %r200, %p13;
	add.s32 	%r207, %r205, %r202;
	selp.b32 	%r208, %r207, %r206, %p12;
	add.s32 	%r209, %r207, %r203;
	selp.b32 	%r246, %r209, %r208, %p11;
	add.s32 	%r23, %r209, %r204;
	setp.ne.s32 	%p42, %r44, 0;
	selp.b32 	%r210, %r116, 0, %p42;
	add.s32 	%r211, %r246, %r210;
	or.pred  	%p43, %p10, %p42;
	selp.b32 	%r249, %r211, %r116, %p10;
	@%p43 bra 	$L__BB0_5;
	shl.b32 	%r249, %r23, 16;
	st.shared.u32 	[_ZZ4sortIdEvPKT_PS0_E8tmp_sort+37024], %r249;
$L__BB0_5:
	setp.eq.s32 	%p44, %r1, 0;
	bar.sync 	0;
	@%p44 bra 	$L__BB0_7;
	ld.shared.u32 	%r212, [_ZZ4sortIdEvPKT_PS0_E8tmp_sort+37024];
	add.s32 	%r249, %r212, %r249;
$L__BB0_7:
	add.s32 	%r213, %r11, %r249;
	add.s32 	%r214, %r12, %r249;
	add.s32 	%r215, %r13, %r249;
	add.s32 	%r216, %r14, %r249;
	add.s32 	%r217, %r15, %r249;
	add.s32 	%r218, %r16, %r249;
	add.s32 	%r219, %r17, %r249;
	add.s32 	%r220, %r18, %r249;
	st.shared.u32 	[%r4], %r249;
	st.shared.u32 	[%r4+4], %r213;
	st.shared.u32 	[%r4+8], %r214;
	st.shared.u32 	[%r4+12], %r215;
	st.shared.u32 	[%r4+16], %r216;
	st.shared.u32 	[%r4+20], %r217;
	st.shared.u32 	[%r4+24], %r218;
	st.shared.u32 	[%r4+28], %r219;
	st.shared.u32 	[%r4+32], %r220;
	bar.sync 	0;
	cvt.u32.u16 	%r221, %rs1;
	ld.shared.u16 	%r222, [%r7];
	add.s32 	%r223, %r222, %r221;
	cvt.u32.u16 	%r224, %rs2;
	ld.shared.u16 	%r225, [%r8];
	add.s32 	%r226, %r225, %r224;
	cvt.u32.u16 	%r227, %rs3;
	ld.shared.u16 	%r228, [%r9];
	add.s32 	%r229, %r228, %r227;
	cvt.u32.u16 	%r230, %rs4;
	ld.shared.u16 	%r231, [%r10];
	add.s32 	%r232, %r231, %r230;
	bar.sync 	0;
	shl.b32 	%r233, %r223, 3;
	mov.u32 	%r234, _ZZ4sortIdEvPKT_PS0_E8tmp_sort;
	add.s32 	%r235, %r234, %r233;
	st.shared.u64 	[%r235], %rd54;
	shl.b32 	%r236, %r226, 3;
	add.s32 	%r237, %r234, %r236;
	st.shared.u64 	[%r237], %rd53;
	shl.b32 	%r238, %r229, 3;
	add.s32 	%r239, %r234, %r238;
	st.shared.u64 	[%r239], %rd52;
	shl.b32 	%r240, %r232, 3;
	add.s32 	%r241, %r234, %r240;
	st.shared.u64 	[%r241], %rd51;
	bar.sync 	0;
	shl.b32 	%r242, %r1, 5;
	add.s32 	%r243, %r234, %r242;
	ld.shared.v2.f64 	{%fd1, %fd2}, [%r243];
	mov.b64 	%rd54, %fd1;
	mov.b64 	%rd53, %fd2;
	shl.b32 	%r244, %r1, 2;
	sub.s32 	%r245, %r4, %r244;
	ld.shared.v2.f64 	{%fd3, %fd4}, [%r245+16];
	mov.b64 	%rd52, %fd3;
	mov.b64 	%rd51, %fd4;
	setp.gt.u32 	%p45, %r247, 59;
	@%p45 bra 	$L__BB0_9;
	add.s32 	%r247, %r247, 4;
	bar.sync 	0;
	bra.uni 	$L__BB0_1;
$L__BB0_9:
	ld.param.u64 	%rd50, [_Z4sortIdEvPKT_PS0__param_1];
	setp.gt.s64 	%p46, %rd54, -1;
	selp.b64 	%rd39, -1, -9223372036854775808, %p46;
	xor.b64  	%rd40, %rd39, %rd54;
	setp.gt.s64 	%p47, %rd53, -1;
	selp.b64 	%rd41, -1, -9223372036854775808, %p47;
	xor.b64  	%rd42, %rd41, %rd53;
	setp.gt.s64 	%p48, %rd52, -1;
	selp.b64 	%rd43, -1, -9223372036854775808, %p48;
	xor.b64  	%rd44, %rd43, %rd52;
	setp.gt.s64 	%p49, %rd51, -1;
	selp.b64 	%rd45, -1, -9223372036854775808, %p49;
	xor.b64  	%rd46, %rd45, %rd51;
	cvta.to.global.u64 	%rd47, %rd50;
	mul.wide.s32 	%rd48, %r2, 8;
	add.s64 	%rd49, %rd47, %rd48;
	st.global.u64 	[%rd49], %rd40;
	st.global.u64 	[%rd49+8], %rd42;
	st.global.u64 	[%rd49+16], %rd44;
	st.global.u64 	[%rd49+24], %rd46;
	ret;

}
	// .globl	_ZN3cub18CUB_300001_SM_10006detail11EmptyKernelIvEEvv
.visible .entry _ZN3cub18CUB_300001_SM_10006detail11EmptyKernelIvEEvv()
{


	ret;

}


// ===== COMPILED SASS (sm_100) =====

	.target	sm_100

	.elftype	@"ET_EXEC"


//--------------------- .note.nv.tkinfo           --------------------------
	.section	.note.nv.tkinfo,"",@"SHT_NOTE"
	.sectionflags	@"SHF_NOTE_NV_TKINFO"
	.tkinfo
        /*0018*/ 	.word	0x00000002
        /*0030*/ 	.string	""
        /*0030*/ 	.string	"ptxas"
        /*0030*/ 	.string	"Cuda compilation tools, release 13.0, V13.0.88"
        /*0030*/ 	.string	"Build cuda_13.0.r13.0/compiler.36424714_0"
        /*0030*/ 	.string	"-arch sm_100 -m 64 "



//--------------------- .note.nv.cuinfo           --------------------------
	.section	.note.nv.cuinfo,"",@"SHT_NOTE"
	.sectionflags	@"SHF_NOTE_NV_CUINFO"
        /*0018*/ 	.short	0x0002
        /*001a*/ 	.short	0x0064
        /*001c*/ 	.short	0x0082
	.zero		2


//--------------------- .nv.info                  --------------------------
	.section	.nv.info,"",@"SHT_CUDA_INFO"
	.align	4


	//----- nvinfo : EIATTR_REGCOUNT
	.align		4
        /*0000*/ 	.byte	0x04, 0x2f
        /*0002*/ 	.short	(.L_41 - .L_40)
	.align		4
.L_40:
        /*0004*/ 	.word	index@(_Z4sortIdEvPKT_PS0_)
        /*0008*/ 	.word	0x00000030


	//----- nvinfo : EIATTR_FRAME_SIZE
	.align		4
.L_41:
        /*000c*/ 	.byte	0x04, 0x11
        /*000e*/ 	.short	(.L_43 - .L_42)
	.align		4
.L_42:
        /*0010*/ 	.word	index@(_Z4sortIdEvPKT_PS0_)
        /*0014*/ 	.word	0x00000000


	//----- nvinfo : EIATTR_REGCOUNT
	.align		4
.L_43:
        /*0018*/ 	.byte	0x04, 0x2f
        /*001a*/ 	.short	(.L_45 - .L_44)
	.align		4
.L_44:
        /*001c*/ 	.word	index@(_ZN3cub18CUB_300001_SM_10006detail11EmptyKernelIvEEvv)
        /*0020*/ 	.word	0x00000004


	//----- nvinfo : EIATTR_FRAME_SIZE
	.align		4
.L_45:
        /*0024*/ 	.byte	0x04, 0x11
        /*0026*/ 	.short	(.L_47 - .L_46)
	.align		4
.L_46:
        /*0028*/ 	.word	index@(_ZN3cub18CUB_300001_SM_10006detail11EmptyKernelIvEEvv)
        /*002c*/ 	.word	0x00000000


	//----- nvinfo : EIATTR_MIN_STACK_SIZE
	.align		4
.L_47:
        /*0030*/ 	.byte	0x04, 0x12
        /*0032*/ 	.short	(.L_49 - .L_48)
	.align		4
.L_48:
        /*0034*/ 	.word	index@(_ZN3cub18CUB_300001_SM_10006detail11EmptyKernelIvEEvv)
        /*0038*/ 	.word	0x00000000


	//----- nvinfo : EIATTR_MIN_STACK_SIZE
	.align		4
.L_49:
        /*003c*/ 	.byte	0x04, 0x12
        /*003e*/ 	.short	(.L_51 - .L_50)
	.align		4
.L_50:
        /*0040*/ 	.word	index@(_Z4sortIdEvPKT_PS0_)
        /*0044*/ 	.word	0x00000000
.L_51:


//--------------------- .nv.compat                --------------------------
	.section	.nv.compat,"",@"SHT_CUDA_COMPAT_INFO"
	.align	4
        /*0000*/ 	.byte	0x02, 0x09, 0x00, 0x00, 0x02, 0x02, 0x01, 0x00, 0x02, 0x05, 0x05, 0x00, 0x03, 0x07, 0x01, 0x01
        /*0010*/ 	.byte	0x02, 0x03, 0x00, 0x00, 0x02, 0x06, 0x01, 0x00, 0x04, 0x0b, 0x08, 0x00, 0x09, 0x00, 0x00, 0x00
        /*0020*/ 	.byte	0x00, 0x00, 0x00, 0x00


//--------------------- .nv.info._ZN3cub18CUB_300001_SM_10006detail11EmptyKernelIvEEvv --------------------------
	.section	.nv.info._ZN3cub18CUB_300001_SM_10006detail11EmptyKernelIvEEvv,"",@"SHT_CUDA_INFO"
	.sectionflags	@""
	.align	4


	//----- nvinfo : EIATTR_CUDA_API_VERSION
	.align		4
        /*0000*/ 	.byte	0x04, 0x37
        /*0002*/ 	.short	(.L_53 - .L_52)
.L_52:
        /*0004*/ 	.word	0x00000082


	//----- nvinfo : EIATTR_SPARSE_MMA_MASK
	.align		4
.L_53:
        /*0008*/ 	.byte	0x03, 0x50
        /*000a*/ 	.short	0x0000


	//----- nvinfo : EIATTR_MAXREG_COUNT
	.align		4
        /*000c*/ 	.byte	0x03, 0x1b
        /*000e*/ 	.short	0x00ff


	//----- nvinfo : EIATTR_MERCURY_ISA_VERSION
	.align		4
        /*0010*/ 	.byte	0x03, 0x5f
        /*0012*/ 	.short	0x0101


	//----- nvinfo : EIATTR_VRC_CTA_INIT_COUNT
	.align		4
        /*0014*/ 	.byte	0x02, 0x4a
	.zero		1
	.zero		1


	//----- nvinfo : EIATTR_EXIT_INSTR_OFFSETS
	.align		4
        /*0018*/ 	.byte	0x04, 0x1c
        /*001a*/ 	.short	(.L_55 - .L_54)


	//   ....[0]....
.L_54:
        /*001c*/ 	.word	0x00000010


	//----- nvinfo : EIATTR_SW_WAR
	.align		4
.L_55:
        /*0020*/ 	.byte	0x04, 0x36
        /*0022*/ 	.short	(.L_57 - .L_56)
.L_56:
        /*0024*/ 	.word	0x00000008
.L_57:


//--------------------- .nv.info._Z4sortIdEvPKT_PS0_ --------------------------
	.section	.nv.info._Z4sortIdEvPKT_PS0_,"",@"SHT_CUDA_INFO"
	.sectionflags	@""
	.align	4


	//----- nvinfo : EIATTR_CUDA_API_VERSION
	.align		4
        /*0000*/ 	.byte	0x04, 0x37
        /*0002*/ 	.short	(.L_59 - .L_58)
.L_58:
        /*0004*/ 	.word	0x00000082


	//----- nvinfo : EIATTR_KPARAM_INFO
	.align		4
.L_59:
        /*0008*/ 	.byte	0x04, 0x17
        /*000a*/ 	.short	(.L_61 - .L_60)
.L_60:
        /*000c*/ 	.word	0x00000000
        /*0010*/ 	.short	0x0001
        /*0012*/ 	.short	0x0008
        /*0014*/ 	.byte	0x00, 0xf5, 0x21, 0x00


	//----- nvinfo : EIATTR_KPARAM_INFO
	.align		4
.L_61:
        /*0018*/ 	.byte	0x04, 0x17
        /*001a*/ 	.short	(.L_63 - .L_62)
.L_62:
        /*001c*/ 	.word	0x00000000
        /*0020*/ 	.short	0x0000
        /*0022*/ 	.short	0x0000
        /*0024*/ 	.byte	0x00, 0xf5, 0x21, 0x00


	//----- nvinfo : EIATTR_SPARSE_MMA_MASK
	.align		4
.L_63:
        /*0028*/ 	.byte	0x03, 0x50
        /*002a*/ 	.short	0x0000


	//----- nvinfo : EIATTR_MAXREG_COUNT
	.align		4
        /*002c*/ 	.byte	0x03, 0x1b
        /*002e*/ 	.short	0x00ff


	//----- nvinfo : EIATTR_NUM_BARRIERS
	.align		4
        /*0030*/ 	.byte	0x02, 0x4c
        /*0032*/ 	.byte	0x01
	.zero		1


	//----- nvinfo : EIATTR_MERCURY_ISA_VERSION
	.align		4
        /*0034*/ 	.byte	0x03, 0x5f
        /*0036*/ 	.short	0x0101


	//----- nvinfo : EIATTR_COOP_GROUP_MASK_REGIDS
	.align		4
        /*0038*/ 	.byte	0x04, 0x29
        /*003a*/ 	.short	(.L_65 - .L_64)


	//   ....[0]....
.L_64:
        /*003c*/ 	.word	0xffffffff


	//   ....[1]....
        /*0040*/ 	.word	0xffffffff


	//   ....[2]....
        /*0044*/ 	.word	0xffffffff


	//   ....[3]....
        /*0048*/ 	.word	0xffffffff


	//   ....[4]....
        /*004c*/ 	.word	0xffffffff


	//----- nvinfo : EIATTR_COOP_GROUP_INSTR_OFFSETS
	.align		4
.L_65:
        /*0050*/ 	.byte	0x04, 0x28
        /*0052*/ 	.short	(.L_67 - .L_66)


	//   ....[0]....
.L_66:
        /*0054*/ 	.word	0x00000880


	//   ....[1]....
        /*0058*/ 	.word	0x000008a0


	//   ....[2]....
        /*005c*/ 	.word	0x000008c0


	//   ....[3]....
        /*0060*/ 	.word	0x000008e0


	//   ....[4]....
        /*0064*/ 	.word	0x00000900


	//----- nvinfo : EIATTR_VRC_CTA_INIT_COUNT
	.align		4
.L_67:
        /*0068*/ 	.byte	0x02, 0x4a
	.zero		1
	.zero		1


	//----- nvinfo : EIATTR_EXIT_INSTR_OFFSETS
	.align		4
        /*006c*/ 	.byte	0x04, 0x1c
        /*006e*/ 	.short	(.L_69 - .L_68)


	//   ....[0]....
.L_68:
        /*0070*/ 	.word	0x00001580


	//----- nvinfo : EIATTR_CBANK_PARAM_SIZE
	.align		4
.L_69:
        /*0074*/ 	.byte	0x03, 0x19
        /*0076*/ 	.short	0x0010


	//----- nvinfo : EIATTR_PARAM_CBANK
	.align		4
        /*0078*/ 	.byte	0x04, 0x0a
        /*007a*/ 	.short	(.L_71 - .L_70)
	.align		4
.L_70:
        /*007c*/ 	.word	index@(.nv.constant0._Z4sortIdEvPKT_PS0_)
        /*0080*/ 	.short	0x0380
        /*0082*/ 	.short	0x0010


	//----- nvinfo : EIATTR_SW_WAR
	.align		4
.L_71:
        /*0084*/ 	.byte	0x04, 0x36
        /*0086*/ 	.short	(.L_73 - .L_72)
.L_72:
        /*0088*/ 	.word	0x00000008
.L_73:


//--------------------- .nv.callgraph             --------------------------
	.section	.nv.callgraph,"",@"SHT_CUDA_CALLGRAPH"
	.align	4
	.sectionentsize	8
	.align		4
        /*0000*/ 	.word	0x00000000
	.align		4
        /*0004*/ 	.word	0xffffffff
	.align		4
        /*0008*/ 	.word	0x00000000
	.align		4
        /*000c*/ 	.word	0xfffffffe
	.align		4
        /*0010*/ 	.word	0x00000000
	.align		4
        /*0014*/ 	.word	0xfffffffd
	.align		4
        /*0018*/ 	.word	0x00000000
	.align		4
        /*001c*/ 	.word	0xfffffffc


//--------------------- .nv.constant4             --------------------------
	.section	.nv.constant4,"a",@progbits
	.align	8
	.align		8
.nv.constant4:
        /*0000*/ 	.dword	_ZN30_INTERNAL_cdd9019a_4_k_cu_main4cuda3std3__45__cpo5beginE
	.align		8
        /*0008*/ 	.dword	_ZN30_INTERNAL_cdd9019a_4_k_cu_main4cuda3std3__45__cpo3endE
	.align		8
        /*0010*/ 	.dword	_ZN30_INTERNAL_cdd9019a_4_k_cu_main4cuda3std3__45__cpo6cbeginE
	.align		8
        /*0018*/ 	.dword	_ZN30_INTERNAL_cdd9019a_4_k_cu_main4cuda3std3__45__cpo4cendE
	.align		8
        /*0020*/ 	.dword	_ZN30_INTERNAL_cdd9019a_4_k_cu_main4cuda3std3__45__cpo6rbeginE
	.align		8
        /*0028*/ 	.dword	_ZN30_INTERNAL_cdd9019a_4_k_cu_main4cuda3std3__45__cpo4rendE
	.align		8
        /*0030*/ 	.dword	_ZN30_INTERNAL_cdd9019a_4_k_cu_main4cuda3std3__45__cpo7crbeginE
	.align		8
        /*0038*/ 	.dword	_ZN30_INTERNAL_cdd9019a_4_k_cu_main4cuda3std3__45__cpo5crendE
	.align		8
        /*0040*/ 	.dword	_ZN30_INTERNAL_cdd9019a_4_k_cu_main4cuda3std3__432_GLOBAL__N__cdd9019a_4_k_cu_main6ignoreE
	.align		8
        /*0048*/ 	.dword	_ZN30_INTERNAL_cdd9019a_4_k_cu_main4cuda3std3__419piecewise_constructE
	.align		8
        /*0050*/ 	.dword	_ZN30_INTERNAL_cdd9019a_4_k_cu_main4cuda3std3__48in_placeE
	.align		8
        /*0058*/ 	.dword	_ZN30_INTERNAL_cdd9019a_4_k_cu_main4cuda3std3__420unreachable_sentinelE
	.align		8
        /*0060*/ 	.dword	_ZN30_INTERNAL_cdd9019a_4_k_cu_main4cuda3std3__47nulloptE
	.align		8
        /*0068*/ 	.dword	_ZN30_INTERNAL_cdd9019a_4_k_cu_main4cuda3std3__48unexpectE
	.align		8
        /*0070*/ 	.dword	_ZN30_INTERNAL_cdd9019a_4_k_cu_main4cuda3std6ranges3__45__cpo4swapE
	.align		8
        /*0078*/ 	.dword	_ZN30_INTERNAL_cdd9019a_4_k_cu_main4cuda3std6ranges3__45__cpo9iter_moveE
	.align		8
        /*0080*/ 	.dword	_ZN30_INTERNAL_cdd9019a_4_k_cu_main4cuda3std6ranges3__45__cpo5beginE
	.align		8
        /*0088*/ 	.dword	_ZN30_INTERNAL_cdd9019a_4_k_cu_main4cuda3std6ranges3__45__cpo3endE
	.align		8
        /*0090*/ 	.dword	_ZN30_INTERNAL_cdd9019a_4_k_cu_main4cuda3std6ranges3__45__cpo6cbeginE
	.align		8
        /*0098*/ 	.dword	_ZN30_INTERNAL_cdd9019a_4_k_cu_main4cuda3std6ranges3__45__cpo4cendE
	.align		8
        /*00a0*/ 	.dword	_ZN30_INTERNAL_cdd9019a_4_k_cu_main4cuda3std6ranges3__45__cpo7advanceE
	.align		8
        /*00a8*/ 	.dword	_ZN30_INTERNAL_cdd9019a_4_k_cu_main4cuda3std6ranges3__45__cpo9iter_swapE
	.align		8
        /*00b0*/ 	.dword	_ZN30_INTERNAL_cdd9019a_4_k_cu_main4cuda3std6ranges3__45__cpo4nextE
	.align		8
        /*00b8*/ 	.dword	_ZN30_INTERNAL_cdd9019a_4_k_cu_main4cuda3std6ranges3__45__cpo4prevE
	.align		8
        /*00c0*/ 	.dword	_ZN30_INTERNAL_cdd9019a_4_k_cu_main4cuda3std6ranges3__45__cpo4dataE
	.align		8
        /*00c8*/ 	.dword	_ZN30_INTERNAL_cdd9019a_4_k_cu_main4cuda3std6ranges3__45__cpo5cdataE
	.align		8
        /*00d0*/ 	.dword	_ZN30_INTERNAL_cdd9019a_4_k_cu_main4cuda3std6ranges3__45__cpo4sizeE
	.align		8
        /*00d8*/ 	.dword	_ZN30_INTERNAL_cdd9019a_4_k_cu_main4cuda3std6ranges3__45__cpo5ssizeE
	.align		8
        /*00e0*/ 	.dword	_ZN30_INTERNAL_cdd9019a_4_k_cu_main4cuda3std6ranges3__45__cpo8distanceE
	.align		8
        /*00e8*/ 	.dword	_ZN30_INTERNAL_cdd9019a_4_k_cu_main6thrust24THRUST_300001_SM_1000_NS6system6detail10sequential3seqE
	.align		8
        /*00f0*/ 	.dword	_ZN30_INTERNAL_cdd9019a_4_k_cu_main6thrust24THRUST_300001_SM_1000_NS12placeholders2_1E
	.align		8
        /*00f8*/ 	.dword	_ZN30_INTERNAL_cdd9019a_4_k_cu_main6thrust24THRUST_300001_SM_1000_NS12placeholders2_2E
	.align		8
        /*0100*/ 	.dword	_ZN30_INTERNAL_cdd9019a_4_k_cu_main6thrust24THRUST_300001_SM_1000_NS12placeholders2_3E
	.align		8
        /*0108*/ 	.dword	_ZN30_INTERNAL_cdd9019a_4_k_cu_main6thrust24THRUST_300001_SM_1000_NS12placeholders2_4E
	.align		8
        /*0110*/ 	.dword	_ZN30_INTERNAL_cdd9019a_4_k_cu_main6thrust24THRUST_300001_SM_1000_NS12placeholders2_5E
	.align		8
        /*0118*/ 	.dword	_ZN30_INTERNAL_cdd9019a_4_k_cu_main6thrust24THRUST_300001_SM_1000_NS12placeholders2_6E
	.align		8
        /*0120*/ 	.dword	_ZN30_INTERNAL_cdd9019a_4_k_cu_main6thrust24THRUST_300001_SM_1000_NS12placeholders2_7E
	.align		8
        /*0128*/ 	.dword	_ZN30_INTERNAL_cdd9019a_4_k_cu_main6thrust24THRUST_300001_SM_1000_NS12placeholders2_8E
	.align		8
        /*0130*/ 	.dword	_ZN30_INTERNAL_cdd9019a_4_k_cu_main6thrust24THRUST_300001_SM_1000_NS12placeholders2_9E
	.align		8
        /*0138*/ 	.dword	_ZN30_INTERNAL_cdd9019a_4_k_cu_main6thrust24THRUST_300001_SM_1000_NS12placeholders3_10E


//--------------------- .text._ZN3cub18CUB_300001_SM_10006detail11EmptyKernelIvEEvv --------------------------
	.section	.text._ZN3cub18CUB_300001_SM_10006detail11EmptyKernelIvEEvv,"ax",@progbits
	.align	128
        .global         _ZN3cub18CUB_300001_SM_10006detail11EmptyKernelIvEEvv
        .type           _ZN3cub18CUB_300001_SM_10006detail11EmptyKernelIvEEvv,@function
        .size           _ZN3cub18CUB_300001_SM_10006detail11EmptyKernelIvEEvv,(.L_x_3 - _ZN3cub18CUB_300001_SM_10006detail11EmptyKernelIvEEvv)
        .other          _ZN3cub18CUB_300001_SM_10006detail11EmptyKernelIvEEvv,@"STO_CUDA_ENTRY STV_DEFAULT"
_ZN3cub18CUB_300001_SM_10006detail11EmptyKernelIvEEvv:
.text._ZN3cub18CUB_300001_SM_10006detail11EmptyKernelIvEEvv:
[----:B------:R-:W-:Y:S01]  /*0000*/  LDC R1, c[0x0][0x37c] ;  /* 0x0000df00ff017b82 */ /* 0x000fe20000000800 */
[----:B------:R-:W-:Y:S05]  /*0010*/  EXIT ;  /* 0x000000000000794d */ /* 0x000fea0003800000 */
.L_x_0:
[----:B------:R-:W-:-:S00]  /*0020*/  BRA `(.L_x_0) ;  /* 0xfffffffc00fc7947 */ /* 0x000fc0000383ffff */
[----:B------:R-:W-:-:S00]  /*0030*/  NOP ;  /* 0x0000000000007918 */ /* 0x000fc00000000000 */
        /* <DEDUP_REMOVED lines=12> */
.L_x_3:


//--------------------- .text._Z4sortIdEvPKT_PS0_ --------------------------
	.section	.text._Z4sortIdEvPKT_PS0_,"ax",@progbits
	.align	128
        .global         _Z4sortIdEvPKT_PS0_
        .type           _Z4sortIdEvPKT_PS0_,@function
        .size           _Z4sortIdEvPKT_PS0_,(.L_x_4 - _Z4sortIdEvPKT_PS0_)
        .other          _Z4sortIdEvPKT_PS0_,@"STO_CUDA_ENTRY STV_DEFAULT"
_Z4sortIdEvPKT_PS0_:
.text._Z4sortIdEvPKT_PS0_:
[----:B------:R-:W-:Y:S01]  /*0000*/  LDC R1, c[0x0][0x37c] ;  /* 0x0000df00ff017b82 */ /* 0x000fe20000000800 */
[----:B------:R-:W0:Y:S07]  /*0010*/  S2R R26, SR_TID.X ;  /* 0x00000000001a7919 */ /* 0x000e2e0000002100 */
[----:B------:R-:W0:Y:S01]  /*0020*/  S2UR UR4, SR_CTAID.X ;  /* 0x00000000000479c3 */ /* 0x000e220000002500 */
[----:B------:R-:W1:Y:S07]  /*0030*/  LDCU.64 UR6, c[0x0][0x358] ;  /* 0x00006b00ff0677ac */ /* 0x000e6e0008000a00 */
[----:B------:R-:W0:Y:S08]  /*0040*/  LDC R5, c[0x0][0x360] ;  /* 0x0000d800ff057b82 */ /* 0x000e300000000800 */
[----:B------:R-:W2:Y:S01]  /*0050*/  LDC.64 R2, c[0x0][0x380] ;  /* 0x0000e000ff027b82 */ /* 0x000ea20000000a00 */
[----:B0-----:R-:W-:-:S04]  /*0060*/  IMAD R40, R5, UR4, R26 ;  /* 0x0000000405287c24 */ /* 0x001fc8000f8e021a */
[----:B------:R-:W-:-:S04]  /*0070*/  IMAD.SHL.U32 R40, R40, 0x4, RZ ;  /* 0x0000000428287824 */ /* 0x000fc800078e00ff */
[----:B--2---:R-:W-:-:S05]  /*0080*/  IMAD.WIDE R2, R40, 0x8, R2 ;  /* 0x0000000828027825 */ /* 0x004fca00078e0202 */
[----:B-1----:R-:W2:Y:S04]  /*0090*/  LDG.E.64 R4, desc[UR6][R2.64] ;  /* 0x0000000602047981 */ /* 0x002ea8000c1e1b00 */
[----:B------:R-:W3:Y:S04]  /*00a0*/  LDG.E.64 R6, desc[UR6][R2.64+0x8] ;  /* 0x0000080602067981 */ /* 0x000ee8000c1e1b00 */
[----:B------:R-:W4:Y:S04]  /*00b0*/  LDG.E.64 R8, desc[UR6][R2.64+0x10] ;  /* 0x0000100602087981 */ /* 0x000f28000c1e1b00 */
[----:B------:R-:W5:Y:S01]  /*00c0*/  LDG.E.64 R10, desc[UR6][R2.64+0x18] ;  /* 0x00001806020a7981 */ /* 0x000f62000c1e1b00 */
[----:B------:R-:W0:Y:S01]  /*00d0*/  S2UR UR5, SR_CgaCtaId ;  /* 0x00000000000579c3 */ /* 0x000e220000008800 */
[----:B------:R-:W-:Y:S01]  /*00e0*/  IMAD.MOV.U32 R15, RZ, RZ, -0x1 ;  /* 0xffffffffff0f7424 */ /* 0x000fe200078e00ff */
[----:B------:R-:W-:Y:S01]  /*00f0*/  UMOV UR4, 0x400 ;  /* 0x0000040000047882 */ /* 0x000fe20000000000 */
[----:B------:R-:W1:Y:S01]  /*0100*/  S2R R25, SR_LANEID ;  /* 0x0000000000197919 */ /* 0x000e620000000000 */
[----:B------:R-:W-:Y:S01]  /*0110*/  IMAD.MOV.U32 R38, RZ, RZ, RZ ;  /* 0x000000ffff267224 */ /* 0x000fe200078e00ff */
[----:B0-----:R-:W-:-:S06]  /*0120*/  ULEA UR4, UR5, UR4, 0x18 ;  /* 0x0000000405047291 */ /* 0x001fcc000f8ec0ff */
[----:B------:R-:W-:-:S05]  /*0130*/  LEA R41, R26, UR4, 0x5 ;  /* 0x000000041a297c11 */ /* 0x000fca000f8e28ff */
[----:B------:R-:W-:-:S04]  /*0140*/  IMAD R41, R26, -0x1c, R41 ;  /* 0xffffffe41a297824 */ /* 0x000fc800078e0229 */
[----:B------:R-:W-:Y:S01]  /*0150*/  IMAD R39, R26, 0x20, R41 ;  /* 0x000000201a277824 */ /* 0x000fe200078e0229 */
[----:B--2---:R-:W-:-:S04]  /*0160*/  ISETP.GT.U32.AND P0, PT, R4, -0x1, PT ;  /* 0xffffffff0400780c */ /* 0x004fc80003f04070 */
[----:B------:R-:W-:Y:S02]  /*0170*/  ISETP.GT.AND.EX P0, PT, R5, -0x1, PT, P0 ;  /* 0xffffffff0500780c */ /* 0x000fe40003f04300 */
[----:B---3--:R-:W-:Y:S02]  /*0180*/  ISETP.GT.U32.AND P1, PT, R6, -0x1, PT ;  /* 0xffffffff0600780c */ /* 0x008fe40003f24070 */
[----:B------:R-:W-:Y:S02]  /*0190*/  SEL R13, RZ, 0xffffffff, P0 ;  /* 0xffffffffff0d7807 */ /* 0x000fe40000000000 */
[----:B------:R-:W-:Y:S02]  /*01a0*/  SEL R17, R15, 0x80000000, !P0 ;  /* 0x800000000f117807 */ /* 0x000fe40004000000 */
[----:B------:R-:W-:Y:S02]  /*01b0*/  ISETP.GT.AND.EX P0, PT, R7, -0x1, PT, P1 ;  /* 0xffffffff0700780c */ /* 0x000fe40003f04310 */
[----:B----4-:R-:W-:-:S02]  /*01c0*/  ISETP.GT.U32.AND P1, PT, R8, -0x1, PT ;  /* 0xffffffff0800780c */ /* 0x010fc40003f24070 */
[----:B-----5:R-:W-:Y:S02]  /*01d0*/  ISETP.GT.U32.AND P2, PT, R10, -0x1, PT ;  /* 0xffffffff0a00780c */ /* 0x020fe40003f44070 */
[----:B------:R-:W-:Y:S02]  /*01e0*/  SEL R3, RZ, 0xffffffff, P0 ;  /* 0xffffffffff037807 */ /* 0x000fe40000000000 */
[----:B------:R-:W-:Y:S02]  /*01f0*/  SEL R19, R15, 0x80000000, !P0 ;  /* 0x800000000f137807 */ /* 0x000fe40004000000 */
[----:B------:R-:W-:Y:S02]  /*0200*/  ISETP.GT.AND.EX P0, PT, R9, -0x1, PT, P1 ;  /* 0xffffffff0900780c */ /* 0x000fe40003f04310 */
[----:B------:R-:W-:Y:S02]  /*0210*/  ISETP.GT.AND.EX P1, PT, R11, -0x1, PT, P2 ;  /* 0xffffffff0b00780c */ /* 0x000fe40003f24320 */
[----:B------:R-:W-:-:S02]  /*0220*/  LOP3.LUT R16, R13, R4, RZ, 0x3c, !PT ;  /* 0x000000040d107212 */ /* 0x000fc400078e3cff */
[----:B------:R-:W-:Y:S02]  /*0230*/  LOP3.LUT R17, R17, R5, RZ, 0x3c, !PT ;  /* 0x0000000511117212 */ /* 0x000fe400078e3cff */
[----:B------:R-:W-:Y:S02]  /*0240*/  LOP3.LUT R18, R3, R6, RZ, 0x3c, !PT ;  /* 0x0000000603127212 */ /* 0x000fe400078e3cff */
[C---:B------:R-:W-:Y:S02]  /*0250*/  SEL R13, R15.reuse, 0x80000000, !P0 ;  /* 0x800000000f0d7807 */ /* 0x040fe40004000000 */
[----:B------:R-:W-:Y:S02]  /*0260*/  SEL R5, RZ, 0xffffffff, P0 ;  /* 0xffffffffff057807 */ /* 0x000fe40000000000 */
[----:B------:R-:W-:Y:S02]  /*0270*/  SEL R3, RZ, 0xffffffff, P1 ;  /* 0xffffffffff037807 */ /* 0x000fe40000800000 */
[----:B------:R-:W-:-:S02]  /*0280*/  SEL R15, R15, 0x80000000, !P1 ;  /* 0x800000000f0f7807 */ /* 0x000fc40004800000 */
[----:B------:R-:W-:Y:S02]  /*0290*/  LOP3.LUT R19, R19, R7, RZ, 0x3c, !PT ;  /* 0x0000000713137212 */ /* 0x000fe400078e3cff */
[----:B------:R-:W-:Y:S02]  /*02a0*/  LOP3.LUT R12, R5, R8, RZ, 0x3c, !PT ;  /* 0x00000008050c7212 */ /* 0x000fe400078e3cff */
[----:B------:R-:W-:Y:S02]  /*02b0*/  LOP3.LUT R13, R13, R9, RZ, 0x3c, !PT ;  /* 0x000000090d0d7212 */ /* 0x000fe400078e3cff */
[----:B------:R-:W-:Y:S02]  /*02c0*/  LOP3.LUT R14, R3, R10, RZ, 0x3c, !PT ;  /* 0x0000000a030e7212 */ /* 0x000fe400078e3cff */
[----:B-1----:R-:W-:-:S07]  /*02d0*/  LOP3.LUT R15, R15, R11, RZ, 0x3c, !PT ;  /* 0x0000000b0f0f7212 */ /* 0x002fce00078e3cff */
.L_x_1:
[C---:B-1----:R-:W-:Y:S01]  /*02e0*/  ISETP.NE.U32.AND P0, PT, R16.reuse, -0x1, PT ;  /* 0xffffffff1000780c */ /* 0x042fe20003f05070 */
[----:B------:R-:W-:Y:S01]  /*02f0*/  STS [R41], RZ ;  /* 0x000000ff29007388 */ /* 0x000fe20000000800 */
[----:B0-----:R-:W0:Y:S01]  /*0300*/  S2UR UR5, SR_CgaCtaId ;  /* 0x00000000000579c3 */ /* 0x001e220000008800 */
[----:B------:R-:W-:Y:S01]  /*0310*/  ISETP.NE.AND P1, PT, R25, 0x1f, PT ;  /* 0x0000001f1900780c */ /* 0x000fe20003f25270 */
[----:B------:R-:W-:Y:S01]  /*0320*/  UMOV UR4, 0x400 ;  /* 0x0000040000047882 */ /* 0x000fe20000000000 */
[----:B------:R-:W-:Y:S01]  /*0330*/  ISETP.NE.AND.EX P0, PT, R17, 0x7fffffff, PT, P0 ;  /* 0x7fffffff1100780c */ /* 0x000fe20003f05300 */
[----:B------:R-:W-:Y:S01]  /*0340*/  STS [R41+0x1000], RZ ;  /* 0x001000ff29007388 */ /* 0x000fe20000000800 */
[----:B------:R-:W-:Y:S02]  /*0350*/  ISETP.NE.AND P2, PT, R25, RZ, PT ;  /* 0x000000ff1900720c */ /* 0x000fe40003f45270 */
[----:B------:R-:W-:Y:S01]  /*0360*/  SEL R3, R16, RZ, P0 ;  /* 0x000000ff10037207 */ /* 0x000fe20000000000 */
[----:B------:R-:W-:Y:S01]  /*0370*/  STS [R41+0x2000], RZ ;  /* 0x002000ff29007388 */ /* 0x000fe20000000800 */
[----:B------:R-:W-:-:S02]  /*0380*/  SEL R0, R17, 0x80000000, P0 ;  /* 0x8000000011007807 */ /* 0x000fc40000000000 */
[----:B------:R-:W-:Y:S01]  /*0390*/  ISETP.NE.U32.AND P0, PT, R18, -0x1, PT ;  /* 0xffffffff1200780c */ /* 0x000fe20003f05070 */
[----:B------:R-:W-:Y:S01]  /*03a0*/  STS [R41+0x3000], RZ ;  /* 0x003000ff29007388 */ /* 0x000fe20000000800 */
[----:B------:R-:W-:Y:S02]  /*03b0*/  SHF.R.U64 R0, R3, R38, R0 ;  /* 0x0000002603007219 */ /* 0x000fe40000001200 */
[----:B------:R-:W-:Y:S01]  /*03c0*/  ISETP.NE.AND.EX P0, PT, R19, 0x7fffffff, PT, P0 ;  /* 0x7fffffff1300780c */ /* 0x000fe20003f05300 */
[----:B------:R-:W-:Y:S01]  /*03d0*/  STS [R41+0x4000], RZ ;  /* 0x004000ff29007388 */ /* 0x000fe20000000800 */
[----:B------:R-:W-:Y:S02]  /*03e0*/  LOP3.LUT R0, R0, 0xf, RZ, 0xc0, !PT ;  /* 0x0000000f00007812 */ /* 0x000fe400078ec0ff */
[----:B------:R-:W-:Y:S01]  /*03f0*/  SEL R3, R18, RZ, P0 ;  /* 0x000000ff12037207 */ /* 0x000fe20000000000 */
[----:B------:R-:W-:Y:S02]  /*0400*/  STS [R41+0x5000], RZ ;  /* 0x005000ff29007388 */ /* 0x000fe40000000800 */
[----:B------:R-:W-:Y:S01]  /*0410*/  IMAD.SHL.U32 R2, R0, 0x1000, RZ ;  /* 0x0000100000027824 */ /* 0x000fe200078e00ff */
[----:B------:R-:W-:Y:S01]  /*0420*/  SHF.R.U32.HI R0, RZ, 0x2, R0 ;  /* 0x00000002ff007819 */ /* 0x000fe20000011600 */
[----:B------:R-:W-:Y:S01]  /*0430*/  STS [R41+0x6000], RZ ;  /* 0x006000ff29007388 */ /* 0x000fe20000000800 */
[----:B0-----:R-:W-:-:S02]  /*0440*/  ULEA UR4, UR5, UR4, 0x18 ;  /* 0x0000000405047291 */ /* 0x001fc4000f8ec0ff */
[----:B------:R-:W-:Y:S01]  /*0450*/  LOP3.LUT R2, R2, 0x7000, RZ, 0xc0, !PT ;  /* 0x0000700002027812 */ /* 0x000fe200078ec0ff */
[----:B------:R-:W-:Y:S01]  /*0460*/  STS [R41+0x7000], RZ ;  /* 0x007000ff29007388 */ /* 0x000fe20000000800 */
[----:B------:R-:W-:-:S03]  /*0470*/  LOP3.LUT R0, R0, 0x3ffffffe, RZ, 0xc0, !PT ;  /* 0x3ffffffe00007812 */ /* 0x000fc600078ec0ff */
[----:B------:R-:W-:Y:S01]  /*0480*/  STS [R41+0x8000], RZ ;  /* 0x008000ff29007388 */ /* 0x000fe20000000800 */
[----:B------:R-:W-:Y:S02]  /*0490*/  IADD3 R24, PT, PT, R0, R41, R2 ;  /* 0x0000002900187210 */ /* 0x000fe40007ffe002 */
[----:B------:R-:W-:Y:S02]  /*04a0*/  SEL R0, R19, 0x80000000, P0 ;  /* 0x8000000013007807 */ /* 0x000fe40000000000 */
[----:B--2---:R-:W-:Y:S01]  /*04b0*/  ISETP.NE.U32.AND P0, PT, R12, -0x1, PT ;  /* 0xffffffff0c00780c */ /* 0x004fe20003f05070 */
[----:B------:R-:W0:Y:S01]  /*04c0*/  LDS.U16 R7, [R24] ;  /* 0x0000000018077984 */ /* 0x000e220000000400 */
[----:B------:R-:W-:Y:S02]  /*04d0*/  SHF.R.U64 R0, R3, R38, R0 ;  /* 0x0000002603007219 */ /* 0x000fe40000001200 */
[----:B------:R-:W-:Y:S02]  /*04e0*/  ISETP.NE.AND.EX P0, PT, R13, 0x7fffffff, PT, P0 ;  /* 0x7fffffff0d00780c */ /* 0x000fe40003f05300 */
[----:B------:R-:W-:-:S02]  /*04f0*/  LOP3.LUT R0, R0, 0xf, RZ, 0xc0, !PT ;  /* 0x0000000f00007812 */ /* 0x000fc400078ec0ff */
[----:B------:R-:W-:Y:S02]  /*0500*/  SEL R5, R12, RZ, P0 ;  /* 0x000000ff0c057207 */ /* 0x000fe40000000000 */
[----:B------:R-:W-:Y:S01]  /*0510*/  SHF.R.U32.HI R3, RZ, 0x2, R0 ;  /* 0x00000002ff037819 */ /* 0x000fe20000011600 */
[----:B------:R-:W-:-:S05]  /*0520*/  IMAD.SHL.U32 R2, R0, 0x1000, RZ ;  /* 0x0000100000027824 */ /* 0x000fca00078e00ff */
[----:B------:R-:W-:Y:S02]  /*0530*/  LOP3.LUT R0, R2, 0x7000, RZ, 0xc0, !PT ;  /* 0x0000700002007812 */ /* 0x000fe400078ec0ff */
[----:B------:R-:W-:-:S04]  /*0540*/  LOP3.LUT R2, R3, 0x3ffffffe, RZ, 0xc0, !PT ;  /* 0x3ffffffe03027812 */ /* 0x000fc800078ec0ff */
[----:B------:R-:W-:Y:S02]  /*0550*/  IADD3 R0, PT, PT, R2, R41, R0 ;  /* 0x0000002902007210 */ /* 0x000fe40007ffe000 */
[----:B------:R-:W-:Y:S02]  /*0560*/  SEL R2, R13, 0x80000000, P0 ;  /* 0x800000000d027807 */ /* 0x000fe40000000000 */
[----:B------:R-:W-:Y:S02]  /*0570*/  ISETP.NE.U32.AND P0, PT, R14, -0x1, PT ;  /* 0xffffffff0e00780c */ /* 0x000fe40003f05070 */
[----:B------:R-:W-:Y:S02]  /*0580*/  SHF.R.U64 R2, R5, R38, R2 ;  /* 0x0000002605027219 */ /* 0x000fe40000001202 */
[----:B------:R-:W-:Y:S02]  /*0590*/  ISETP.NE.AND.EX P0, PT, R15, 0x7fffffff, PT, P0 ;  /* 0x7fffffff0f00780c */ /* 0x000fe40003f05300 */
[----:B------:R-:W-:-:S02]  /*05a0*/  LOP3.LUT R2, R2, 0xf, RZ, 0xc0, !PT ;  /* 0x0000000f02027812 */ /* 0x000fc400078ec0ff */
[----:B------:R-:W-:-:S03]  /*05b0*/  SEL R11, R14, RZ, P0 ;  /* 0x000000ff0e0b7207 */ /* 0x000fc60000000000 */
[----:B------:R-:W-:Y:S01]  /*05c0*/  IMAD.SHL.U32 R4, R2, 0x1000, RZ ;  /* 0x0000100002047824 */ /* 0x000fe200078e00ff */
[----:B------:R-:W-:Y:S01]  /*05d0*/  SHF.R.U32.HI R2, RZ, 0x2, R2 ;  /* 0x00000002ff027819 */ /* 0x000fe20000011602 */
[----:B0-----:R-:W-:-:S03]  /*05e0*/  VIADD R3, R7, 0x1 ;  /* 0x0000000107037836 */ /* 0x001fc60000000000 */
[----:B------:R-:W-:Y:S02]  /*05f0*/  LOP3.LUT R4, R4, 0x7000, RZ, 0xc0, !PT ;  /* 0x0000700004047812 */ /* 0x000fe400078ec0ff */
[----:B------:R-:W-:Y:S01]  /*0600*/  LOP3.LUT R2, R2, 0x3ffffffe, RZ, 0xc0, !PT ;  /* 0x3ffffffe02027812 */ /* 0x000fe200078ec0ff */
[----:B------:R0:W-:Y:S04]  /*0610*/  STS.U16 [R24], R3 ;  /* 0x0000000318007388 */ /* 0x0001e80000000400 */
[----:B------:R-:W1:Y:S01]  /*0620*/  LDS.U16 R6, [R0] ;  /* 0x0000000000067984 */ /* 0x000e620000000400 */
[----:B0-----:R-:W-:Y:S02]  /*0630*/  IADD3 R3, PT, PT, R2, R41, R4 ;  /* 0x0000002902037210 */ /* 0x001fe40007ffe004 */
[----:B------:R-:W-:-:S04]  /*0640*/  SEL R2, R15, 0x80000000, P0 ;  /* 0x800000000f027807 */ /* 0x000fc80000000000 */
[----:B------:R-:W-:Y:S02]  /*0650*/  SHF.R.U64 R2, R11, R38, R2 ;  /* 0x000000260b027219 */ /* 0x000fe40000001202 */
[----:B------:R-:W-:Y:S02]  /*0660*/  @!P1 SHF.R.U32.HI R11, RZ, 0x3, R26 ;  /* 0x00000003ff0b9819 */ /* 0x000fe4000001161a */
[----:B------:R-:W-:Y:S02]  /*0670*/  LOP3.LUT R2, R2, 0xf, RZ, 0xc0, !PT ;  /* 0x0000000f02027812 */ /* 0x000fe400078ec0ff */
[----:B------:R-:W-:Y:S02]  /*0680*/  @!P1 LOP3.LUT R45, R11, 0x7c, RZ, 0xc0, !PT ;  /* 0x0000007c0b2d9812 */ /* 0x000fe400078ec0ff */
[----:B------:R-:W-:Y:S01]  /*0690*/  SHF.R.U32.HI R8, RZ, 0x2, R2 ;  /* 0x00000002ff087819 */ /* 0x000fe20000011602 */
[----:B------:R-:W-:-:S05]  /*06a0*/  IMAD.SHL.U32 R4, R2, 0x1000, RZ ;  /* 0x0000100002047824 */ /* 0x000fca00078e00ff */
[----:B------:R-:W-:Y:S02]  /*06b0*/  LOP3.LUT R2, R4, 0x7000, RZ, 0xc0, !PT ;  /* 0x0000700004027812 */ /* 0x000fe400078ec0ff */
[----:B------:R-:W-:-:S04]  /*06c0*/  LOP3.LUT R4, R8, 0x3ffffffe, RZ, 0xc0, !PT ;  /* 0x3ffffffe08047812 */ /* 0x000fc800078ec0ff */
[----:B------:R-:W-:Y:S01]  /*06d0*/  IADD3 R2, PT, PT, R4, R41, R2 ;  /* 0x0000002904027210 */ /* 0x000fe20007ffe002 */
[----:B-1----:R-:W-:-:S05]  /*06e0*/  VIADD R9, R6, 0x1 ;  /* 0x0000000106097836 */ /* 0x002fca0000000000 */
[----:B------:R-:W-:Y:S04]  /*06f0*/  STS.U16 [R0], R9 ;  /* 0x0000000900007388 */ /* 0x000fe80000000400 */
[----:B------:R-:W0:Y:S02]  /*0700*/  LDS.U16 R5, [R3] ;  /* 0x0000000003057984 */ /* 0x000e240000000400 */
[----:B0-----:R-:W-:-:S05]  /*0710*/  VIADD R8, R5, 0x1 ;  /* 0x0000000105087836 */ /* 0x001fca0000000000 */
[----:B------:R-:W-:Y:S04]  /*0720*/  STS.U16 [R3], R8 ;  /* 0x0000000803007388 */ /* 0x000fe80000000400 */
[----:B------:R-:W0:Y:S02]  /*0730*/  LDS.U16 R4, [R2] ;  /* 0x0000000002047984 */ /* 0x000e240000000400 */
[----:B0-----:R-:W-:-:S05]  /*0740*/  VIADD R9, R4, 0x1 ;  /* 0x0000000104097836 */ /* 0x001fca0000000000 */
[----:B------:R-:W-:Y:S01]  /*0750*/  STS.U16 [R2], R9 ;  /* 0x0000000902007388 */ /* 0x000fe20000000400 */
[----:B------:R-:W-:Y:S06]  /*0760*/  BAR.SYNC.DEFER_BLOCKING 0x0 ;  /* 0x0000000000007b1d */ /* 0x000fec0000010000 */
[----:B------:R-:W-:Y:S04]  /*0770*/  LDS R37, [R39] ;  /* 0x0000000027257984 */ /* 0x000fe80000000800 */
[----:B------:R-:W0:Y:S04]  /*0780*/  LDS R36, [R39+0x4] ;  /* 0x0000040027247984 */ /* 0x000e280000000800 */
[----:B------:R-:W1:Y:S04]  /*0790*/  LDS R35, [R39+0x8] ;  /* 0x0000080027237984 */ /* 0x000e680000000800 */
[----:B------:R-:W2:Y:S04]  /*07a0*/  LDS R34, [R39+0xc] ;  /* 0x00000c0027227984 */ /* 0x000ea80000000800 */
[----:B------:R-:W3:Y:S04]  /*07b0*/  LDS R33, [R39+0x10] ;  /* 0x0000100027217984 */ /* 0x000ee80000000800 */
[----:B------:R-:W4:Y:S04]  /*07c0*/  LDS R32, [R39+0x14] ;  /* 0x0000140027207984 */ /* 0x000f280000000800 */
[----:B------:R-:W5:Y:S04]  /*07d0*/  LDS R31, [R39+0x18] ;  /* 0x00001800271f7984 */ /* 0x000f680000000800 */
[----:B------:R-:W5:Y:S04]  /*07e0*/  LDS R30, [R39+0x1c] ;  /* 0x00001c00271e7984 */ /* 0x000f680000000800 */
[----:B------:R-:W5:Y:S01]  /*07f0*/  LDS R29, [R39+0x20] ;  /* 0x00002000271d7984 */ /* 0x000f620000000800 */
[----:B0-----:R-:W-:-:S04]  /*0800*/  IMAD.IADD R36, R37, 0x1, R36 ;  /* 0x0000000125247824 */ /* 0x001fc800078e0224 */
[----:B-1----:R-:W-:-:S04]  /*0810*/  IMAD.IADD R35, R35, 0x1, R36 ;  /* 0x0000000123237824 */ /* 0x002fc800078e0224 */
[----:B--2---:R-:W-:-:S04]  /*0820*/  IMAD.IADD R34, R34, 0x1, R35 ;  /* 0x0000000122227824 */ /* 0x004fc800078e0223 */
[----:B---3--:R-:W-:-:S04]  /*0830*/  IMAD.IADD R33, R33, 0x1, R34 ;  /* 0x0000000121217824 */ /* 0x008fc800078e0222 */
[----:B----4-:R-:W-:-:S04]  /*0840*/  IMAD.IADD R32, R32, 0x1, R33 ;  /* 0x0000000120207824 */ /* 0x010fc800078e0221 */
[----:B-----5:R-:W-:-:S04]  /*0850*/  IMAD.IADD R31, R31, 0x1, R32 ;  /* 0x000000011f1f7824 */ /* 0x020fc800078e0220 */
[----:B------:R-:W-:-:S04]  /*0860*/  IMAD.IADD R30, R30, 0x1, R31 ;  /* 0x000000011e1e7824 */ /* 0x000fc800078e021f */
[----:B------:R-:W-:-:S05]  /*0870*/  IMAD.IADD R29, R29, 0x1, R30 ;  /* 0x000000011d1d7824 */ /* 0x000fca00078e021e */
[----:B------:R-:W0:Y:S02]  /*0880*/  SHFL.UP P0, R8, R29, 0x1, RZ ;  /* 0x042000001d087989 */ /* 0x000e2400000000ff */
[----:B0-----:R-:W-:-:S05]  /*0890*/  @P0 IMAD.IADD R8, R29, 0x1, R8 ;  /* 0x000000011d080824 */ /* 0x001fca00078e0208 */
[----:B------:R-:W0:Y:S02]  /*08a0*/  SHFL.UP P0, R9, R8, 0x2, RZ ;  /* 0x0440000008097989 */ /* 0x000e2400000000ff */
[----:B0-----:R-:W-:-:S05]  /*08b0*/  @P0 IMAD.IADD R9, R8, 0x1, R9 ;  /* 0x0000000108090824 */ /* 0x001fca00078e0209 */
[----:B------:R-:W0:Y:S02]  /*08c0*/  SHFL.UP P0, R10, R9, 0x4, RZ ;  /* 0x04800000090a7989 */ /* 0x000e2400000000ff */
[----:B0-----:R-:W-:-:S05]  /*08d0*/  @P0 IMAD.IADD R10, R9, 0x1, R10 ;  /* 0x00000001090a0824 */ /* 0x001fca00078e020a */
[----:B------:R-:W0:Y:S02]  /*08e0*/  SHFL.UP P0, R27, R10, 0x8, RZ ;  /* 0x050000000a1b7989 */ /* 0x000e2400000000ff */
[----:B0-----:R-:W-:-:S05]  /*08f0*/  @P0 IMAD.IADD R27, R10, 0x1, R27 ;  /* 0x000000010a1b0824 */ /* 0x001fca00078e021b */
[----:B------:R-:W0:Y:S02]  /*0900*/  SHFL.UP P0, R28, R27, 0x10, RZ ;  /* 0x060000001b1c7989 */ /* 0x000e2400000000ff */
[----:B0-----:R-:W-:Y:S01]  /*0910*/  @P0 IMAD.IADD R28, R27, 0x1, R28 ;  /* 0x000000011b1c0824 */ /* 0x001fe200078e021c */
[----:B------:R-:W-:-:S04]  /*0920*/  SHF.R.U32.HI R27, RZ, 0x5, R26 ;  /* 0x00000005ff1b7819 */ /* 0x000fc8000001161a */
[----:B------:R0:W-:Y:S01]  /*0930*/  @!P1 STS [R45+UR4+0x9000], R28 ;  /* 0x0090001c2d009988 */ /* 0x0001e20008000804 */
[----:B------:R-:W-:Y:S01]  /*0940*/  BAR.SYNC.DEFER_BLOCKING 0x0 ;  /* 0x0000000000007b1d */ /* 0x000fe20000010000 */
[C---:B------:R-:W-:Y:S02]  /*0950*/  ISETP.NE.AND P0, PT, R27.reuse, 0x1, PT ;  /* 0x000000011b00780c */ /* 0x040fe40003f05270 */
[C---:B------:R-:W-:Y:S02]  /*0960*/  ISETP.NE.AND P1, PT, R27.reuse, 0x1d, PT ;  /* 0x0000001d1b00780c */ /* 0x040fe40003f25270 */
[C---:B------:R-:W-:Y:S01]  /*0970*/  ISETP.NE.AND P4, PT, R27.reuse, 0x1e, PT ;  /* 0x0000001e1b00780c */ /* 0x040fe20003f85270 */
[----:B0-----:R-:W-:Y:S01]  /*0980*/  IMAD.IADD R28, R28, 0x1, -R29 ;  /* 0x000000011c1c7824 */ /* 0x001fe200078e0a1d */
[C---:B------:R-:W-:Y:S01]  /*0990*/  ISETP.NE.AND P3, PT, R27.reuse, 0x1f, PT ;  /* 0x0000001f1b00780c */ /* 0x040fe20003f65270 */
[----:B------:R-:W0:Y:S04]  /*09a0*/  LDS.128 R20, [UR4+0x9000] ;  /* 0x00900004ff147984 */ /* 0x000e280008000c00 */
[----:B------:R-:W1:Y:S01]  /*09b0*/  LDS.128 R8, [UR4+0x9010] ;  /* 0x00901004ff087984 */ /* 0x000e620008000c00 */
[C---:B0-----:R-:W-:Y:S01]  /*09c0*/  SEL R43, R20.reuse, R43, !P0 ;  /* 0x0000002b142b7207 */ /* 0x041fe20004000000 */
[----:B------:R-:W-:Y:S01]  /*09d0*/  IMAD.IADD R21, R20, 0x1, R21 ;  /* 0x0000000114157824 */ /* 0x000fe200078e0215 */
[----:B------:R-:W-:-:S03]  /*09e0*/  ISETP.NE.AND P0, PT, R27, 0x2, PT ;  /* 0x000000021b00780c */ /* 0x000fc60003f05270 */
[----:B------:R-:W-:Y:S01]  /*09f0*/  IMAD.IADD R22, R22, 0x1, R21 ;  /* 0x0000000116167824 */ /* 0x000fe200078e0215 */
[----:B------:R-:W-:Y:S02]  /*0a00*/  SEL R43, R21, R43, !P0 ;  /* 0x0000002b152b7207 */ /* 0x000fe40004000000 */
[----:B------:R-:W-:Y:S01]  /*0a10*/  ISETP.NE.AND P0, PT, R27, 0x3, PT ;  /* 0x000000031b00780c */ /* 0x000fe20003f05270 */
[----:B------:R-:W-:-:S03]  /*0a20*/  IMAD.IADD R23, R23, 0x1, R22 ;  /* 0x0000000117177824 */ /* 0x000fc600078e0216 */
[----:B------:R-:W-:Y:S01]  /*0a30*/  SEL R43, R22, R43, !P0 ;  /* 0x0000002b162b7207 */ /* 0x000fe20004000000 */
[----:B-1----:R-:W-:Y:S01]  /*0a40*/  IMAD.IADD R8, R23, 0x1, R8 ;  /* 0x0000000117087824 */ /* 0x002fe200078e0208 */
[----:B------:R-:W-:-:S03]  /*0a50*/  ISETP.NE.AND P0, PT, R27, 0x4, PT ;  /* 0x000000041b00780c */ /* 0x000fc60003f05270 */
[----:B------:R-:W-:Y:S01]  /*0a60*/  IMAD.IADD R9, R9, 0x1, R8 ;  /* 0x0000000109097824 */ /* 0x000fe200078e0208 */
[----:B------:R-:W-:Y:S02]  /*0a70*/  SEL R43, R23, R43, !P0 ;  /* 0x0000002b172b7207 */ /* 0x000fe40004000000 */
[----:B------:R-:W0:Y:S01]  /*0a80*/  LDS.128 R20, [UR4+0x9020] ;  /* 0x00902004ff147984 */ /* 0x000e220008000c00 */
[----:B------:R-:W-:Y:S01]  /*0a90*/  ISETP.NE.AND P0, PT, R27, 0x5, PT ;  /* 0x000000051b00780c */ /* 0x000fe20003f05270 */
[----:B------:R-:W-:-:S03]  /*0aa0*/  IMAD.IADD R10, R10, 0x1, R9 ;  /* 0x000000010a0a7824 */ /* 0x000fc600078e0209 */
[----:B------:R-:W-:Y:S01]  /*0ab0*/  SEL R43, R8, R43, !P0 ;  /* 0x0000002b082b7207 */ /* 0x000fe20004000000 */
[----:B------:R-:W-:Y:S01]  /*0ac0*/  IMAD.IADD R11, R11, 0x1, R10 ;  /* 0x000000010b0b7824 */ /* 0x000fe200078e020a */
[----:B------:R-:W-:-:S04]  /*0ad0*/  ISETP.NE.AND P0, PT, R27, 0x6, PT ;  /* 0x000000061b00780c */ /* 0x000fc80003f05270 */
[----:B------:R-:W-:Y:S02]  /*0ae0*/  SEL R43, R9, R43, !P0 ;  /* 0x0000002b092b7207 */ /* 0x000fe40004000000 */
[----:B------:R-:W-:-:S04]  /*0af0*/  ISETP.NE.AND P0, PT, R27, 0x7, PT ;  /* 0x000000071b00780c */ /* 0x000fc80003f05270 */
[----:B------:R-:W-:Y:S02]  /*0b00*/  SEL R43, R10, R43, !P0 ;  /* 0x0000002b0a2b7207 */ /* 0x000fe40004000000 */
[----:B------:R-:W-:-:S04]  /*0b10*/  ISETP.NE.AND P0, PT, R27, 0x8, PT ;  /* 0x000000081b00780c */ /* 0x000fc80003f05270 */
[----:B------:R-:W-:Y:S02]  /*0b20*/  SEL R43, R11, R43, !P0 ;  /* 0x0000002b0b2b7207 */ /* 0x000fe40004000000 */
[----:B------:R-:W-:Y:S01]  /*0b30*/  ISETP.NE.AND P0, PT, R27, 0x9, PT ;  /* 0x000000091b00780c */ /* 0x000fe20003f05270 */
[----:B0-----:R-:W-:Y:S02]  /*0b40*/  IMAD.IADD R20, R11, 0x1, R20 ;  /* 0x000000010b147824 */ /* 0x001fe400078e0214 */
[----:B------:R-:W0:Y:S02]  /*0b50*/  LDS.128 R8, [UR4+0x9030] ;  /* 0x00903004ff087984 */ /* 0x000e240008000c00 */
[----:B------:R-:W-:Y:S01]  /*0b60*/  IMAD.IADD R21, R21, 0x1, R20 ;  /* 0x0000000115157824 */ /* 0x000fe200078e0214 */
[----:B------:R-:W-:Y:S02]  /*0b70*/  SEL R43, R20, R43, !P0 ;  /* 0x0000002b142b7207 */ /* 0x000fe40004000000 */
        /* <DEDUP_REMOVED lines=56> */
[----:B------:R-:W-:Y:S01]  /*0f00*/  ISETP.NE.AND P0, PT, R27, 0x1b, PT ;  /* 0x0000001b1b00780c */ /* 0x000fe20003f05270 */
[----:B------:R-:W-:-:S03]  /*0f10*/  IMAD.MOV.U32 R21, RZ, RZ, R15 ;  /* 0x000000ffff157224 */ /* 0x000fc600078e000f */
[----:B------:R-:W-:Y:S02]  /*0f20*/  SEL R43, R22, R43, !P0 ;  /* 0x0000002b162b7207 */ /* 0x000fe40004000000 */
[----:B------:R-:W-:-:S04]  /*0f30*/  ISETP.NE.AND P0, PT, R27, 0x1c, PT ;  /* 0x0000001c1b00780c */ /* 0x000fc80003f05270 */
[C---:B------:R-:W-:Y:S02]  /*0f40*/  SEL R43, R23.reuse, R43, !P0 ;  /* 0x0000002b172b7207 */ /* 0x040fe40004000000 */
[----:B------:R-:W-:Y:S01]  /*0f50*/  ISETP.GT.U32.AND P0, PT, R26, 0x1f, PT ;  /* 0x0000001f1a00780c */ /* 0x000fe20003f04070 */
[----:B0-----:R-:W-:-:S04]  /*0f60*/  IMAD.IADD R8, R23, 0x1, R8 ;  /* 0x0000000117087824 */ /* 0x001fc800078e0208 */
[----:B------:R-:W-:Y:S01]  /*0f70*/  IMAD.IADD R9, R9, 0x1, R8 ;  /* 0x0000000109097824 */ /* 0x000fe200078e0208 */
[----:B------:R-:W-:Y:S02]  /*0f80*/  SEL R43, R8, R43, !P1 ;  /* 0x0000002b082b7207 */ /* 0x000fe40004800000 */
[----:B------:R-:W-:Y:S01]  /*0f90*/  ISETP.GT.U32.OR P1, PT, R26, 0x1f, P2 ;  /* 0x0000001f1a00780c */ /* 0x000fe20001724470 */
[----:B------:R-:W-:Y:S01]  /*0fa0*/  IMAD.IADD R10, R10, 0x1, R9 ;  /* 0x000000010a0a7824 */ /* 0x000fe200078e0209 */
[----:B------:R-:W-:Y:S02]  /*0fb0*/  SEL R43, R9, R43, !P4 ;  /* 0x0000002b092b7207 */ /* 0x000fe40006000000 */
[----:B------:R-:W-:Y:S01]  /*0fc0*/  SEL R8, R28, RZ, P2 ;  /* 0x000000ff1c087207 */ /* 0x000fe20001000000 */
[----:B------:R-:W-:Y:S01]  /*0fd0*/  IMAD.IADD R11, R11, 0x1, R10 ;  /* 0x000000010b0b7824 */ /* 0x000fe200078e020a */
[----:B------:R-:W-:Y:S02]  /*0fe0*/  SEL R43, R10, R43, !P3 ;  /* 0x0000002b0a2b7207 */ /* 0x000fe40005800000 */
[----:B------:R-:W-:-:S03]  /*0ff0*/  ISETP.NE.AND P2, PT, R26, RZ, PT ;  /* 0x000000ff1a00720c */ /* 0x000fc60003f45270 */
[----:B------:R-:W-:Y:S01]  /*1000*/  @P0 IMAD.IADD R28, R43, 0x1, R8 ;  /* 0x000000012b1c0824 */ /* 0x000fe200078e0208 */
[----:B------:R-:W-:Y:S01]  /*1010*/  ISETP.GT.U32.AND P0, PT, R38, 0x3b, PT ;  /* 0x0000003b2600780c */ /* 0x000fe20003f04070 */
[----:B------:R-:W-:Y:S02]  /*1020*/  @!P1 IMAD.U32 R28, R11, 0x10000, RZ ;  /* 0x000100000b1c9824 */ /* 0x000fe400078e00ff */
[----:B------:R-:W-:-:S03]  /*1030*/  IMAD.MOV.U32 R11, RZ, RZ, R13 ;  /* 0x000000ffff0b7224 */ /* 0x000fc600078e000d */
[----:B------:R-:W-:Y:S01]  /*1040*/  @!P1 STS [UR4+0x90a0], R28 ;  /* 0x0090a01cff009988 */ /* 0x000fe20008000804 */
[----:B------:R-:W-:Y:S06]  /*1050*/  BAR.SYNC.DEFER_BLOCKING 0x0 ;  /* 0x0000000000007b1d */ /* 0x000fec0000010000 */
[----:B------:R-:W-:Y:S01]  /*1060*/  @!P0 VIADD R38, R38, 0x4 ;  /* 0x0000000426268836 */ /* 0x000fe20000000000 */
[----:B------:R-:W0:Y:S02]  /*1070*/  @P2 LDS R9, [UR4+0x90a0] ;  /* 0x0090a004ff092984 */ /* 0x000e240008000800 */
[----:B0-----:R-:W-:-:S02]  /*1080*/  @P2 IMAD.IADD R28, R28, 0x1, R9 ;  /* 0x000000011c1c2824 */ /* 0x001fc400078e0209 */
[----:B------:R-:W-:Y:S02]  /*1090*/  IMAD.MOV.U32 R9, RZ, RZ, R19 ;  /* 0x000000ffff097224 */ /* 0x000fe400078e0013 */
[--C-:B------:R-:W-:Y:S01]  /*10a0*/  IMAD.IADD R8, R37, 0x1, R28.reuse ;  /* 0x0000000125087824 */ /* 0x100fe200078e021c */
[----:B------:R-:W-:Y:S01]  /*10b0*/  STS [R39], R28 ;  /* 0x0000001c27007388 */ /* 0x000fe20000000800 */
[--C-:B------:R-:W-:Y:S02]  /*10c0*/  IMAD.IADD R36, R36, 0x1, R28.reuse ;  /* 0x0000000124247824 */ /* 0x100fe400078e021c */
[--C-:B------:R-:W-:Y:S01]  /*10d0*/  IMAD.IADD R10, R35, 0x1, R28.reuse ;  /* 0x00000001230a7824 */ /* 0x100fe200078e021c */
[----:B------:R0:W-:Y:S01]  /*10e0*/  STS [R39+0x4], R8 ;  /* 0x0000040827007388 */ /* 0x0001e20000000800 */
[--C-:B------:R-:W-:Y:S02]  /*10f0*/  IMAD.IADD R34, R34, 0x1, R28.reuse ;  /* 0x0000000122227824 */ /* 0x100fe400078e021c */
[--C-:B------:R-:W-:Y:S01]  /*1100*/  IMAD.IADD R20, R33, 0x1, R28.reuse ;  /* 0x0000000121147824 */ /* 0x100fe200078e021c */
[----:B------:R-:W-:Y:S01]  /*1110*/  STS [R39+0x8], R36 ;  /* 0x0000082427007388 */ /* 0x000fe20000000800 */
[----:B------:R-:W-:-:S02]  /*1120*/  IMAD.IADD R32, R32, 0x1, R28 ;  /* 0x0000000120207824 */ /* 0x000fc400078e021c */
[--C-:B------:R-:W-:Y:S01]  /*1130*/  IMAD.IADD R22, R31, 0x1, R28.reuse ;  /* 0x000000011f167824 */ /* 0x100fe200078e021c */
[----:B------:R1:W-:Y:S01]  /*1140*/  STS [R39+0xc], R10 ;  /* 0x00000c0a27007388 */ /* 0x0003e20000000800 */
[----:B------:R-:W-:Y:S02]  /*1150*/  IMAD.IADD R30, R30, 0x1, R28 ;  /* 0x000000011e1e7824 */ /* 0x000fe400078e021c */
[----:B0-----:R-:W-:Y:S01]  /*1160*/  IMAD.MOV.U32 R8, RZ, RZ, R18 ;  /* 0x000000ffff087224 */ /* 0x001fe200078e0012 */
[----:B------:R-:W-:Y:S04]  /*1170*/  STS [R39+0x10], R34 ;  /* 0x0000102227007388 */ /* 0x000fe80000000800 */
[----:B------:R0:W-:Y:S01]  /*1180*/  STS [R39+0x14], R20 ;  /* 0x0000141427007388 */ /* 0x0001e20000000800 */
[----:B-1----:R-:W-:-:S03]  /*1190*/  IMAD.MOV.U32 R10, RZ, RZ, R12 ;  /* 0x000000ffff0a7224 */ /* 0x002fc600078e000c */
[----:B------:R-:W-:Y:S01]  /*11a0*/  STS [R39+0x18], R32 ;  /* 0x0000182027007388 */ /* 0x000fe20000000800 */
[----:B------:R-:W-:-:S03]  /*11b0*/  IMAD R12, R26, -0x4, R39 ;  /* 0xfffffffc1a0c7824 */ /* 0x000fc600078e0227 */
[----:B------:R-:W-:Y:S01]  /*11c0*/  STS [R39+0x1c], R22 ;  /* 0x00001c1627007388 */ /* 0x000fe20000000800 */
[----:B0-----:R-:W-:-:S03]  /*11d0*/  IMAD.MOV.U32 R20, RZ, RZ, R14 ;  /* 0x000000ffff147224 */ /* 0x001fc600078e000e */
[----:B------:R-:W-:Y:S01]  /*11e0*/  STS [R39+0x20], R30 ;  /* 0x0000201e27007388 */ /* 0x000fe20000000800 */
[----:B------:R-:W-:Y:S06]  /*11f0*/  BAR.SYNC.DEFER_BLOCKING 0x0 ;  /* 0x0000000000007b1d */ /* 0x000fec0000010000 */
[----:B------:R-:W0:Y:S04]  /*1200*/  LDS.U16 R24, [R24] ;  /* 0x0000000018187984 */ /* 0x000e280000000400 */
[----:B------:R-:W1:Y:S04]  /*1210*/  LDS.U16 R23, [R0] ;  /* 0x0000000000177984 */ /* 0x000e680000000400 */
[----:B------:R2:W3:Y:S04]  /*1220*/  LDS.U16 R28, [R3] ;  /* 0x00000000031c7984 */ /* 0x0004e80000000400 */
[----:B------:R4:W5:Y:S01]  /*1230*/  LDS.U16 R27, [R2] ;  /* 0x00000000021b7984 */ /* 0x0009620000000400 */
[----:B--2---:R-:W-:-:S02]  /*1240*/  IMAD.MOV.U32 R3, RZ, RZ, R17 ;  /* 0x000000ffff037224 */ /* 0x004fc400078e0011 */
[----:B----4-:R-:W-:Y:S01]  /*1250*/  IMAD.MOV.U32 R2, RZ, RZ, R16 ;  /* 0x000000ffff027224 */ /* 0x010fe200078e0010 */
[----:B------:R-:W-:Y:S01]  /*1260*/  LEA R16, R26, UR4, 0x5 ;  /* 0x000000041a107c11 */ /* 0x000fe2000f8e28ff */
[----:B------:R-:W-:Y:S01]  /*1270*/  BAR.SYNC.DEFER_BLOCKING 0x0 ;  /* 0x0000000000007b1d */ /* 0x000fe20000010000 */
[----:B0-----:R-:W-:Y:S02]  /*1280*/  IMAD.IADD R7, R7, 0x1, R24 ;  /* 0x0000000107077824 */ /* 0x001fe400078e0218 */
[----:B-1----:R-:W-:-:S03]  /*1290*/  IMAD.IADD R23, R6, 0x1, R23 ;  /* 0x0000000106177824 */ /* 0x002fc600078e0217 */
[----:B------:R-:W-:Y:S01]  /*12a0*/  LEA R7, R7, UR4, 0x3 ;  /* 0x0000000407077c11 */ /* 0x000fe2000f8e18ff */
[----:B---3--:R-:W-:Y:S01]  /*12b0*/  IMAD.IADD R28, R5, 0x1, R28 ;  /* 0x00000001051c7824 */ /* 0x008fe200078e021c */
[----:B------:R-:W-:-:S03]  /*12c0*/  LEA R23, R23, UR4, 0x3 ;  /* 0x0000000417177c11 */ /* 0x000fc6000f8e18ff */
[----:B------:R0:W-:Y:S01]  /*12d0*/  STS.64 [R7], R2 ;  /* 0x0000000207007388 */ /* 0x0001e20000000a00 */
[----:B-----5:R-:W-:Y:S01]  /*12e0*/  IMAD.IADD R27, R4, 0x1, R27 ;  /* 0x00000001041b7824 */ /* 0x020fe200078e021b */
[----:B------:R-:W-:Y:S02]  /*12f0*/  LEA R5, R28, UR4, 0x3 ;  /* 0x000000041c057c11 */ /* 0x000fe4000f8e18ff */
[----:B------:R0:W-:Y:S02]  /*1300*/  STS.64 [R23], R8 ;  /* 0x0000000817007388 */ /* 0x0001e40000000a00 */
[----:B------:R-:W-:Y:S02]  /*1310*/  LEA R27, R27, UR4, 0x3 ;  /* 0x000000041b1b7c11 */ /* 0x000fe4000f8e18ff */
[----:B------:R0:W-:Y:S04]  /*1320*/  STS.64 [R5], R10 ;  /* 0x0000000a05007388 */ /* 0x0001e80000000a00 */
[----:B------:R0:W-:Y:S01]  /*1330*/  STS.64 [R27], R20 ;  /* 0x000000141b007388 */ /* 0x0001e20000000a00 */
[----:B------:R-:W-:Y:S06]  /*1340*/  BAR.SYNC.DEFER_BLOCKING 0x0 ;  /* 0x0000000000007b1d */ /* 0x000fec0000010000 */
[----:B------:R-:W1:Y:S04]  /*1350*/  LDS.128 R16, [R16] ;  /* 0x0000000010107984 */ /* 0x000e680000000c00 */
[----:B------:R-:W2:Y:S01]  /*1360*/  LDS.128 R12, [R12+0x10] ;  /* 0x000010000c0c7984 */ /* 0x000ea20000000c00 */
[----:B------:R-:W-:Y:S06]  /*1370*/  @!P0 BAR.SYNC.DEFER_BLOCKING 0x0 ;  /* 0x0000000000008b1d */ /* 0x000fec0000010000 */
[----:B------:R-:W-:Y:S05]  /*1380*/  @!P0 BRA `(.L_x_1) ;  /* 0xffffffec00d48947 */ /* 0x000fea000383ffff */
[----:B0-----:R-:W0:Y:S01]  /*1390*/  LDC.64 R2, c[0x0][0x388] ;  /* 0x0000e200ff027b82 */ /* 0x001e220000000a00 */
[----:B-1----:R-:W-:Y:S01]  /*13a0*/  ISETP.GT.U32.AND P0, PT, R16, -0x1, PT ;  /* 0xffffffff1000780c */ /* 0x002fe20003f04070 */
[----:B------:R-:W-:Y:S01]  /*13b0*/  IMAD.MOV.U32 R6, RZ, RZ, -0x1 ;  /* 0xffffffffff067424 */ /* 0x000fe200078e00ff */
[----:B------:R-:W-:Y:S02]  /*13c0*/  ISETP.GT.U32.AND P1, PT, R18, -0x1, PT ;  /* 0xffffffff1200780c */ /* 0x000fe40003f24070 */
[----:B------:R-:W-:Y:S02]  /*13d0*/  ISETP.GT.AND.EX P0, PT, R17, -0x1, PT, P0 ;  /* 0xffffffff1100780c */ /* 0x000fe40003f04300 */
[----:B--2---:R-:W-:Y:S02]  /*13e0*/  ISETP.GT.U32.AND P2, PT, R12, -0x1, PT ;  /* 0xffffffff0c00780c */ /* 0x004fe40003f44070 */
[----:B------:R-:W-:Y:S02]  /*13f0*/  SEL R5, RZ, 0xffffffff, !P0 ;  /* 0xffffffffff057807 */ /* 0x000fe40004000000 */
[----:B------:R-:W-:-:S02]  /*1400*/  SEL R0, R6, 0x80000000, P0 ;  /* 0x8000000006007807 */ /* 0x000fc40000000000 */
[----:B------:R-:W-:Y:S02]  /*1410*/  ISETP.GT.AND.EX P0, PT, R19, -0x1, PT, P1 ;  /* 0xffffffff1300780c */ /* 0x000fe40003f04310 */
[----:B------:R-:W-:Y:S02]  /*1420*/  ISETP.GT.AND.EX P1, PT, R13, -0x1, PT, P2 ;  /* 0xffffffff0d00780c */ /* 0x000fe40003f24320 */
[----:B------:R-:W-:Y:S02]  /*1430*/  ISETP.GT.U32.AND P2, PT, R14, -0x1, PT ;  /* 0xffffffff0e00780c */ /* 0x000fe40003f44070 */
[----:B------:R-:W-:Y:S02]  /*1440*/  LOP3.LUT R16, R5, R16, RZ, 0x3c, !PT ;  /* 0x0000001005107212 */ /* 0x000fe400078e3cff */
[----:B------:R-:W-:Y:S02]  /*1450*/  LOP3.LUT R17, R0, R17, RZ, 0x3c, !PT ;  /* 0x0000001100117212 */ /* 0x000fe400078e3cff */
[----:B------:R-:W-:Y:S01]  /*1460*/  SEL R7, RZ, 0xffffffff, !P0 ;  /* 0xffffffffff077807 */ /* 0x000fe20004000000 */
[----:B0-----:R-:W-:Y:S01]  /*1470*/  IMAD.WIDE R40, R40, 0x8, R2 ;  /* 0x0000000828287825 */ /* 0x001fe200078e0202 */
[----:B------:R-:W-:-:S02]  /*1480*/  SEL R0, R6, 0x80000000, P0 ;  /* 0x8000000006007807 */ /* 0x000fc40000000000 */
[----:B------:R-:W-:Y:S02]  /*1490*/  SEL R5, RZ, 0xffffffff, !P1 ;  /* 0xffffffffff057807 */ /* 0x000fe40004800000 */
[----:B------:R-:W-:Y:S01]  /*14a0*/  ISETP.GT.AND.EX P0, PT, R15, -0x1, PT, P2 ;  /* 0xffffffff0f00780c */ /* 0x000fe20003f04320 */
[----:B------:R-:W-:Y:S01]  /*14b0*/  STG.E.64 desc[UR6][R40.64], R16 ;  /* 0x0000001028007986 */ /* 0x000fe2000c101b06 */
[----:B------:R-:W-:Y:S02]  /*14c0*/  LOP3.LUT R19, R0, R19, RZ, 0x3c, !PT ;  /* 0x0000001300137212 */ /* 0x000fe400078e3cff */
[----:B------:R-:W-:Y:S02]  /*14d0*/  LOP3.LUT R12, R5, R12, RZ, 0x3c, !PT ;  /* 0x0000000c050c7212 */ /* 0x000fe400078e3cff */
[----:B------:R-:W-:Y:S02]  /*14e0*/  SEL R4, R6, 0x80000000, P1 ;  /* 0x8000000006047807 */ /* 0x000fe40000800000 */
[----:B------:R-:W-:-:S02]  /*14f0*/  SEL R5, RZ, 0xffffffff, !P0 ;  /* 0xffffffffff057807 */ /* 0x000fc40004000000 */
[----:B------:R-:W-:Y:S02]  /*1500*/  SEL R0, R6, 0x80000000, P0 ;  /* 0x8000000006007807 */ /* 0x000fe40000000000 */
[----:B------:R-:W-:Y:S02]  /*1510*/  LOP3.LUT R18, R7, R18, RZ, 0x3c, !PT ;  /* 0x0000001207127212 */ /* 0x000fe400078e3cff */
[----:B------:R-:W-:Y:S02]  /*1520*/  LOP3.LUT R13, R4, R13, RZ, 0x3c, !PT ;  /* 0x0000000d040d7212 */ /* 0x000fe400078e3cff */
[----:B------:R-:W-:Y:S01]  /*1530*/  LOP3.LUT R14, R5, R14, RZ, 0x3c, !PT ;  /* 0x0000000e050e7212 */ /* 0x000fe200078e3cff */
[----:B------:R-:W-:Y:S01]  /*1540*/  STG.E.64 desc[UR6][R40.64+0x8], R18 ;  /* 0x0000081228007986 */ /* 0x000fe2000c101b06 */
[----:B------:R-:W-:-:S03]  /*1550*/  LOP3.LUT R15, R0, R15, RZ, 0x3c, !PT ;  /* 0x0000000f000f7212 */ /* 0x000fc600078e3cff */
[----:B------:R-:W-:Y:S04]  /*1560*/  STG.E.64 desc[UR6][R40.64+0x10], R12 ;  /* 0x0000100c28007986 */ /* 0x000fe8000c101b06 */
[----:B------:R-:W-:Y:S01]  /*1570*/  STG.E.64 desc[UR6][R40.64+0x18], R14 ;  /* 0x0000180e28007986 */ /* 0x000fe2000c101b06 */
[----:B------:R-:W-:Y:S05]  /*1580*/  EXIT ;  /* 0x000000000000794d */ /* 0x000fea0003800000 */
.L_x_2:
        /* <DEDUP_REMOVED lines=15> */
.L_x_4:


//--------------------- .nv.shared.reserved.0     --------------------------
	.section	.nv.shared.reserved.0,"aw",@nobits
	.weak		__nv_reservedSMEM_offset_0_alias
	.size		__nv_reservedSMEM_offset_0_alias, 0, 64
	.other		__nv_reservedSMEM_offset_0_alias,@"STO_CUDA_RESERVED_SHARED STV_DEFAULT"
__nv_reservedSMEM_offset_0_alias:
	.zero		0
	.zero		64


//--------------------- .nv.global                --------------------------
	.section	.nv.global,"aw",@nobits
.nv.global:
	.type		_ZN30_INTERNAL_cdd9019a_4_k_cu_main6thrust24THRUST_300001_SM_1000_NS12placeholders2_5E,@object
	.size		_ZN30_INTERNAL_cdd9019a_4_k_cu_main6thrust24THRUST_300001_SM_1000_NS12placeholders2_5E,(_ZN30_INTERNAL_cdd9019a_4_k_cu_main4cuda3std3__45__cpo6cbeginE - _ZN30_INTERNAL_cdd9019a_4_k_cu_main6thrust24THRUST_300001_SM_1000_NS12placeholders2_5E)
_ZN30_INTERNAL_cdd9019a_4_k_cu_main6thrust24THRUST_300001_SM_1000_NS12placeholders2_5E:
	.zero		1
	.type		_ZN30_INTERNAL_cdd9019a_4_k_cu_main4cuda3std3__45__cpo6cbeginE,@object
	.size		_ZN30_INTERNAL_cdd9019a_4_k_cu_main4cuda3std3__45__cpo6cbeginE,(_ZN30_INTERNAL_cdd9019a_4_k_cu_main4cuda3std6ranges3__45__cpo6cbeginE - _ZN30_INTERNAL_cdd9019a_4_k_cu_main4cuda3std3__45__cpo6cbeginE)
_ZN30_INTERNAL_cdd9019a_4_k_cu_main4cuda3std3__45__cpo6cbeginE:
	.zero		1
	.type		_ZN30_INTERNAL_cdd9019a_4_k_cu_main4cuda3std6ranges3__45__cpo6cbeginE,@object
	.size		_ZN30_INTERNAL_cdd9019a_4_k_cu_main4cuda3std6ranges3__45__cpo6cbeginE,(_ZN30_INTERNAL_cdd9019a_4_k_cu_main4cuda3std3__48in_placeE - _ZN30_INTERNAL_cdd9019a_4_k_cu_main4cuda3std6ranges3__45__cpo6cbeginE)
_ZN30_INTERNAL_cdd9019a_4_k_cu_main4cuda3std6ranges3__45__cpo6cbeginE:
	.zero		1
	.type		_ZN30_INTERNAL_cdd9019a_4_k_cu_main4cuda3std3__48in_placeE,@object
	.size		_ZN30_INTERNAL_cdd9019a_4_k_cu_main4cuda3std3__48in_placeE,(_ZN30_INTERNAL_cdd9019a_4_k_cu_main4cuda3std6ranges3__45__cpo4sizeE - _ZN30_INTERNAL_cdd9019a_4_k_cu_main4cuda3std3__48in_placeE)
_ZN30_INTERNAL_cdd9019a_4_k_cu_main4cuda3std3__48in_placeE:
	.zero		1
	.type		_ZN30_INTERNAL_cdd9019a_4_k_cu_main4cuda3std6ranges3__45__cpo4sizeE,@object
	.size		_ZN30_INTERNAL_cdd9019a_4_k_cu_main4cuda3std6ranges3__45__cpo4sizeE,(_ZN30_INTERNAL_cdd9019a_4_k_cu_main6thrust24THRUST_300001_SM_1000_NS12placeholders2_9E - _ZN30_INTERNAL_cdd9019a_4_k_cu_main4cuda3std6ranges3__45__cpo4sizeE)
_ZN30_INTERNAL_cdd9019a_4_k_cu_main4cuda3std6ranges3__45__cpo4sizeE:
	.zero		1
	.type		_ZN30_INTERNAL_cdd9019a_4_k_cu_main6thrust24THRUST_300001_SM_1000_NS12placeholders2_9E,@object
	.size		_ZN30_INTERNAL_cdd9019a_4_k_cu_main6thrust24THRUST_300001_SM_1000_NS12placeholders2_9E,(_ZN30_INTERNAL_cdd9019a_4_k_cu_main4cuda3std3__45__cpo7crbeginE - _ZN30_INTERNAL_cdd9019a_4_k_cu_main6thrust24THRUST_300001_SM_1000_NS12placeholders2_9E)
_ZN30_INTERNAL_cdd9019a_4_k_cu_main6thrust24THRUST_300001_SM_1000_NS12placeholders2_9E:
	.zero		1
	.type		_ZN30_INTERNAL_cdd9019a_4_k_cu_main4cuda3std3__45__cpo7crbeginE,@object
	.size		_ZN30_INTERNAL_cdd9019a_4_k_cu_main4cuda3std3__45__cpo7crbeginE,(_ZN30_INTERNAL_cdd9019a_4_k_cu_main4cuda3std6ranges3__45__cpo4nextE - _ZN30_INTERNAL_cdd9019a_4_k_cu_main4cuda3std3__45__cpo7crbeginE)
_ZN30_INTERNAL_cdd9019a_4_k_cu_main4cuda3std3__45__cpo7crbeginE:
	.zero		1
	.type		_ZN30_INTERNAL_cdd9019a_4_k_cu_main4cuda3std6ranges3__45__cpo4nextE,@object
	.size		_ZN30_INTERNAL_cdd9019a_4_k_cu_main4cuda3std6ranges3__45__cpo4nextE,(_ZN30_INTERNAL_cdd9019a_4_k_cu_main4cuda3std6ranges3__45__cpo4swapE - _ZN30_INTERNAL_cdd9019a_4_k_cu_main4cuda3std6ranges3__45__cpo4nextE)
_ZN30_INTERNAL_cdd9019a_4_k_cu_main4cuda3std6ranges3__45__cpo4nextE:
	.zero		1
	.type		_ZN30_INTERNAL_cdd9019a_4_k_cu_main4cuda3std6ranges3__45__cpo4swapE,@object
	.size		_ZN30_INTERNAL_cdd9019a_4_k_cu_main4cuda3std6ranges3__45__cpo4swapE,(_ZN30_INTERNAL_cdd9019a_4_k_cu_main6thrust24THRUST_300001_SM_1000_NS12placeholders2_1E - _ZN30_INTERNAL_cdd9019a_4_k_cu_main4cuda3std6ranges3__45__cpo4swapE)
_ZN30_INTERNAL_cdd9019a_4_k_cu_main4cuda3std6ranges3__45__cpo4swapE:
	.zero		1
	.type		_ZN30_INTERNAL_cdd9019a_4_k_cu_main6thrust24THRUST_300001_SM_1000_NS12placeholders2_1E,@object
	.size		_ZN30_INTERNAL_cdd9019a_4_k_cu_main6thrust24THRUST_300001_SM_1000_NS12placeholders2_1E,(_ZN30_INTERNAL_cdd9019a_4_k_cu_main6thrust24THRUST_300001_SM_1000_NS12placeholders2_3E - _ZN30_INTERNAL_cdd9019a_4_k_cu_main6thrust24THRUST_300001_SM_1000_NS12placeholders2_1E)
_ZN30_INTERNAL_cdd9019a_4_k_cu_main6thrust24THRUST_300001_SM_1000_NS12placeholders2_1E:
	.zero		1
	.type		_ZN30_INTERNAL_cdd9019a_4_k_cu_main6thrust24THRUST_300001_SM_1000_NS12placeholders2_3E,@object
	.size		_ZN30_INTERNAL_cdd9019a_4_k_cu_main6thrust24THRUST_300001_SM_1000_NS12placeholders2_3E,(_ZN30_INTERNAL_cdd9019a_4_k_cu_main4cuda3std3__45__cpo5beginE - _ZN30_INTERNAL_cdd9019a_4_k_cu_main6thrust24THRUST_300001_SM_1000_NS12placeholders2_3E)
_ZN30_INTERNAL_cdd9019a_4_k_cu_main6thrust24THRUST_300001_SM_1000_NS12placeholders2_3E:
	.zero		1
	.type		_ZN30_INTERNAL_cdd9019a_4_k_cu_main4cuda3std3__45__cpo5beginE,@object
	.size		_ZN30_INTERNAL_cdd9019a_4_k_cu_main4cuda3std3__45__cpo5beginE,(_ZN30_INTERNAL_cdd9019a_4_k_cu_main4cuda3std6ranges3__45__cpo5beginE - _ZN30_INTERNAL_cdd9019a_4_k_cu_main4cuda3std3__45__cpo5beginE)
_ZN30_INTERNAL_cdd9019a_4_k_cu_main4cuda3std3__45__cpo5beginE:
	.zero		1
	.type		_ZN30_INTERNAL_cdd9019a_4_k_cu_main4cuda3std6ranges3__45__cpo5beginE,@object
	.size		_ZN30_INTERNAL_cdd9019a_4_k_cu_main4cuda3std6ranges3__45__cpo5beginE,(_ZN30_INTERNAL_cdd9019a_4_k_cu_main4cuda3std3__432_GLOBAL__N__cdd9019a_4_k_cu_main6ignoreE - _ZN30_INTERNAL_cdd9019a_4_k_cu_main4cuda3std6ranges3__45__cpo5beginE)
_ZN30_INTERNAL_cdd9019a_4_k_cu_main4cuda3std6ranges3__45__cpo5beginE:
	.zero		1
	.type		_ZN30_INTERNAL_cdd9019a_4_k_cu_main4cuda3std3__432_GLOBAL__N__cdd9019a_4_k_cu_main6ignoreE,@object
	.size		_ZN30_INTERNAL_cdd9019a_4_k_cu_main4cuda3std3__432_GLOBAL__N__cdd9019a_4_k_cu_main6ignoreE,(_ZN30_INTERNAL_cdd9019a_4_k_cu_main4cuda3std6ranges3__45__cpo4dataE - _ZN30_INTERNAL_cdd9019a_4_k_cu_main4cuda3std3__432_GLOBAL__N__cdd9019a_4_k_cu_main6ignoreE)
_ZN30_INTERNAL_cdd9019a_4_k_cu_main4cuda3std3__432_GLOBAL__N__cdd9019a_4_k_cu_main6ignoreE:
	.zero		1
	.type		_ZN30_INTERNAL_cdd9019a_4_k_cu_main4cuda3std6ranges3__45__cpo4dataE,@object
	.size		_ZN30_INTERNAL_cdd9019a_4_k_cu_main4cuda3std6ranges3__45__cpo4dataE,(_ZN30_INTERNAL_cdd9019a_4_k_cu_main6thrust24THRUST_300001_SM_1000_NS12placeholders2_7E - _ZN30_INTERNAL_cdd9019a_4_k_cu_main4cuda3std6ranges3__45__cpo4dataE)
_ZN30_INTERNAL_cdd9019a_4_k_cu_main4cuda3std6ranges3__45__cpo4dataE:
	.zero		1
	.type		_ZN30_INTERNAL_cdd9019a_4_k_cu_main6thrust24THRUST_300001_SM_1000_NS12placeholders2_7E,@object
	.size		_ZN30_INTERNAL_cdd9019a_4_k_cu_main6thrust24THRUST_300001_SM_1000_NS12placeholders2_7E,(_ZN30_INTERNAL_cdd9019a_4_k_cu_main4cuda3std3__45__cpo6rbeginE - _ZN30_INTERNAL_cdd9019a_4_k_cu_main6thrust24THRUST_300001_SM_1000_NS12placeholders2_7E)
_ZN30_INTERNAL_cdd9019a_4_k_cu_main6thrust24THRUST_300001_SM_1000_NS12placeholders2_7E:
	.zero		1
	.type		_ZN30_INTERNAL_cdd9019a_4_k_cu_main4cuda3std3__45__cpo6rbeginE,@object
	.size		_ZN30_INTERNAL_cdd9019a_4_k_cu_main4cuda3std3__45__cpo6rbeginE,(_ZN30_INTERNAL_cdd9019a_4_k_cu_main4cuda3std6ranges3__45__cpo7advanceE - _ZN30_INTERNAL_cdd9019a_4_k_cu_main4cuda3std3__45__cpo6rbeginE)
_ZN30_INTERNAL_cdd9019a_4_k_cu_main4cuda3std3__45__cpo6rbeginE:
	.zero		1
	.type		_ZN30_INTERNAL_cdd9019a_4_k_cu_main4cuda3std6ranges3__45__cpo7advanceE,@object
	.size		_ZN30_INTERNAL_cdd9019a_4_k_cu_main4cuda3std6ranges3__45__cpo7advanceE,(_ZN30_INTERNAL_cdd9019a_4_k_cu_main4cuda3std3__47nulloptE - _ZN30_INTERNAL_cdd9019a_4_k_cu_main4cuda3std6ranges3__45__cpo7advanceE)
_ZN30_INTERNAL_cdd9019a_4_k_cu_main4cuda3std6ranges3__45__cpo7advanceE:
	.zero		1
	.type		_ZN30_INTERNAL_cdd9019a_4_k_cu_main4cuda3std3__47nulloptE,@object
	.size		_ZN30_INTERNAL_cdd9019a_4_k_cu_main4cuda3std3__47nulloptE,(_ZN30_INTERNAL_cdd9019a_4_k_cu_main4cuda3std6ranges3__45__cpo8distanceE - _ZN30_INTERNAL_cdd9019a_4_k_cu_main4cuda3std3__47nulloptE)
_ZN30_INTERNAL_cdd9019a_4_k_cu_main4cuda3std3__47nulloptE:
	.zero		1
	.type		_ZN30_INTERNAL_cdd9019a_4_k_cu_main4cuda3std6ranges3__45__cpo8distanceE,@object
	.size		_ZN30_INTERNAL_cdd9019a_4_k_cu_main4cuda3std6ranges3__45__cpo8distanceE,(_ZN30_INTERNAL_cdd9019a_4_k_cu_main6thrust24THRUST_300001_SM_1000_NS12placeholders2_6E - _ZN30_INTERNAL_cdd9019a_4_k_cu_main4cuda3std6ranges3__45__cpo8distanceE)
_ZN30_INTERNAL_cdd9019a_4_k_cu_main4cuda3std6ranges3__45__cpo8distanceE:
	.zero		1
	.type		_ZN30_INTERNAL_cdd9019a_4_k_cu_main6thrust24THRUST_300001_SM_1000_NS12placeholders2_6E,@object
	.size		_ZN30_INTERNAL_cdd9019a_4_k_cu_main6thrust24THRUST_300001_SM_1000_NS12placeholders2_6E,(_ZN30_INTERNAL_cdd9019a_4_k_cu_main4cuda3std3__45__cpo4cendE - _ZN30_INTERNAL_cdd9019a_4_k_cu_main6thrust24THRUST_300001_SM_1000_NS12placeholders2_6E)
_ZN30_INTERNAL_cdd9019a_4_k_cu_main6thrust24THRUST_300001_SM_1000_NS12placeholders2_6E:
	.zero		1
	.type		_ZN30_INTERNAL_cdd9019a_4_k_cu_main4cuda3std3__45__cpo4cendE,@object
	.size		_ZN30_INTERNAL_cdd9019a_4_k_cu_main4cuda3std3__45__cpo4cendE,(_ZN30_INTERNAL_cdd9019a_4_k_cu_main4cuda3std6ranges3__45__cpo4cendE - _ZN30_INTERNAL_cdd9019a_4_k_cu_main4cuda3std3__45__cpo4cendE)
_ZN30_INTERNAL_cdd9019a_4_k_cu_main4cuda3std3__45__cpo4cendE:
	.zero		1
	.type		_ZN30_INTERNAL_cdd9019a_4_k_cu_main4cuda3std6ranges3__45__cpo4cendE,@object
	.size		_ZN30_INTERNAL_cdd9019a_4_k_cu_main4cuda3std6ranges3__45__cpo4cendE,(_ZN30_INTERNAL_cdd9019a_4_k_cu_main4cuda3std3__420unreachable_sentinelE - _ZN30_INTERNAL_cdd9019a_4_k_cu_main4cuda3std6ranges3__45__cpo4cendE)
_ZN30_INTERNAL_cdd9019a_4_k_cu_main4cuda3std6ranges3__45__cpo4cendE:
	.zero		1
	.type		_ZN30_INTERNAL_cdd9019a_4_k_cu_main4cuda3std3__420unreachable_sentinelE,@object
	.size		_ZN30_INTERNAL_cdd9019a_4_k_cu_main4cuda3std3__420unreachable_sentinelE,(_ZN30_INTERNAL_cdd9019a_4_k_cu_main4cuda3std6ranges3__45__cpo5ssizeE - _ZN30_INTERNAL_cdd9019a_4_k_cu_main4cuda3std3__420unreachable_sentinelE)
_ZN30_INTERNAL_cdd9019a_4_k_cu_main4cuda3std3__420unreachable_sentinelE:
	.zero		1
	.type		_ZN30_INTERNAL_cdd9019a_4_k_cu_main4cuda3std6ranges3__45__cpo5ssizeE,@object
	.size		_ZN30_INTERNAL_cdd9019a_4_k_cu_main4cuda3std6ranges3__45__cpo5ssizeE,(_ZN30_INTERNAL_cdd9019a_4_k_cu_main6thrust24THRUST_300001_SM_1000_NS12placeholders3_10E - _ZN30_INTERNAL_cdd9019a_4_k_cu_main4cuda3std6ranges3__45__cpo5ssizeE)
_ZN30_INTERNAL_cdd9019a_4_k_cu_main4cuda3std6ranges3__45__cpo5ssizeE:
	.zero		1
	.type		_ZN30_INTERNAL_cdd9019a_4_k_cu_main6thrust24THRUST_300001_SM_1000_NS12placeholders3_10E,@object
	.size		_ZN30_INTERNAL_cdd9019a_4_k_cu_main6thrust24THRUST_300001_SM_1000_NS12placeholders3_10E,(_ZN30_INTERNAL_cdd9019a_4_k_cu_main4cuda3std3__45__cpo5crendE - _ZN30_INTERNAL_cdd9019a_4_k_cu_main6thrust24THRUST_300001_SM_1000_NS12placeholders3_10E)
_ZN30_INTERNAL_cdd9019a_4_k_cu_main6thrust24THRUST_300001_SM_1000_NS12placeholders3_10E:
	.zero		1
	.type		_ZN30_INTERNAL_cdd9019a_4_k_cu_main4cuda3std3__45__cpo5crendE,@object
	.size		_ZN30_INTERNAL_cdd9019a_4_k_cu_main4cuda3std3__45__cpo5crendE,(_ZN30_INTERNAL_cdd9019a_4_k_cu_main4cuda3std6ranges3__45__cpo4prevE - _ZN30_INTERNAL_cdd9019a_4_k_cu_main4cuda3std3__45__cpo5crendE)
_ZN30_INTERNAL_cdd9019a_4_k_cu_main4cuda3std3__45__cpo5crendE:
	.zero		1
	.type		_ZN30_INTERNAL_cdd9019a_4_k_cu_main4cuda3std6ranges3__45__cpo4prevE,@object
	.size		_ZN30_INTERNAL_cdd9019a_4_k_cu_main4cuda3std6ranges3__45__cpo4prevE,(_ZN30_INTERNAL_cdd9019a_4_k_cu_main4cuda3std6ranges3__45__cpo9iter_moveE - _ZN30_INTERNAL_cdd9019a_4_k_cu_main4cuda3std6ranges3__45__cpo4prevE)
_ZN30_INTERNAL_cdd9019a_4_k_cu_main4cuda3std6ranges3__45__cpo4prevE:
	.zero		1
	.type		_ZN30_INTERNAL_cdd9019a_4_k_cu_main4cuda3std6ranges3__45__cpo9iter_moveE,@object
	.size		_ZN30_INTERNAL_cdd9019a_4_k_cu_main4cuda3std6ranges3__45__cpo9iter_moveE,(_ZN30_INTERNAL_cdd9019a_4_k_cu_main6thrust24THRUST_300001_SM_1000_NS12placeholders2_2E - _ZN30_INTERNAL_cdd9019a_4_k_cu_main4cuda3std6ranges3__45__cpo9iter_moveE)
_ZN30_INTERNAL_cdd9019a_4_k_cu_main4cuda3std6ranges3__45__cpo9iter_moveE:
	.zero		1
	.type		_ZN30_INTERNAL_cdd9019a_4_k_cu_main6thrust24THRUST_300001_SM_1000_NS12placeholders2_2E,@object
	.size		_ZN30_INTERNAL_cdd9019a_4_k_cu_main6thrust24THRUST_300001_SM_1000_NS12placeholders2_2E,(_ZN30_INTERNAL_cdd9019a_4_k_cu_main6thrust24THRUST_300001_SM_1000_NS12placeholders2_4E - _ZN30_INTERNAL_cdd9019a_4_k_cu_main6thrust24THRUST_300001_SM_1000_NS12placeholders2_2E)
_ZN30_INTERNAL_cdd9019a_4_k_cu_main6thrust24THRUST_300001_SM_1000_NS12placeholders2_2E:
	.zero		1
	.type		_ZN30_INTERNAL_cdd9019a_4_k_cu_main6thrust24THRUST_300001_SM_1000_NS12placeholders2_4E,@object
	.size		_ZN30_INTERNAL_cdd9019a_4_k_cu_main6thrust24THRUST_300001_SM_1000_NS12placeholders2_4E,(_ZN30_INTERNAL_cdd9019a_4_k_cu_main4cuda3std3__45__cpo3endE - _ZN30_INTERNAL_cdd9019a_4_k_cu_main6thrust24THRUST_300001_SM_1000_NS12placeholders2_4E)
_ZN30_INTERNAL_cdd9019a_4_k_cu_main6thrust24THRUST_300001_SM_1000_NS12placeholders2_4E:
	.zero		1
	.type		_ZN30_INTERNAL_cdd9019a_4_k_cu_main4cuda3std3__45__cpo3endE,@object
	.size		_ZN30_INTERNAL_cdd9019a_4_k_cu_main4cuda3std3__45__cpo3endE,(_ZN30_INTERNAL_cdd9019a_4_k_cu_main4cuda3std6ranges3__45__cpo3endE - _ZN30_INTERNAL_cdd9019a_4_k_cu_main4cuda3std3__45__cpo3endE)
_ZN30_INTERNAL_cdd9019a_4_k_cu_main4cuda3std3__45__cpo3endE:
	.zero		1
	.type		_ZN30_INTERNAL_cdd9019a_4_k_cu_main4cuda3std6ranges3__45__cpo3endE,@object
	.size		_ZN30_INTERNAL_cdd9019a_4_k_cu_main4cuda3std6ranges3__45__cpo3endE,(_ZN30_INTERNAL_cdd9019a_4_k_cu_main4cuda3std3__419piecewise_constructE - _ZN30_INTERNAL_cdd9019a_4_k_cu_main4cuda3std6ranges3__45__cpo3endE)
_ZN30_INTERNAL_cdd9019a_4_k_cu_main4cuda3std6ranges3__45__cpo3endE:
	.zero		1
	.type		_ZN30_INTERNAL_cdd9019a_4_k_cu_main4cuda3std3__419piecewise_constructE,@object
	.size		_ZN30_INTERNAL_cdd9019a_4_k_cu_main4cuda3std3__419piecewise_constructE,(_ZN30_INTERNAL_cdd9019a_4_k_cu_main4cuda3std6ranges3__45__cpo5cdataE - _ZN30_INTERNAL_cdd9019a_4_k_cu_main4cuda3std3__419piecewise_constructE)
_ZN30_INTERNAL_cdd9019a_4_k_cu_main4cuda3std3__419piecewise_constructE:
	.zero		1
	.type		_ZN30_INTERNAL_cdd9019a_4_k_cu_main4cuda3std6ranges3__45__cpo5cdataE,@object
	.size		_ZN30_INTERNAL_cdd9019a_4_k_cu_main4cuda3std6ranges3__45__cpo5cdataE,(_ZN30_INTERNAL_cdd9019a_4_k_cu_main6thrust24THRUST_300001_SM_1000_NS12placeholders2_8E - _ZN30_INTERNAL_cdd9019a_4_k_cu_main4cuda3std6ranges3__45__cpo5cdataE)
_ZN30_INTERNAL_cdd9019a_4_k_cu_main4cuda3std6ranges3__45__cpo5cdataE:
	.zero		1
	.type		_ZN30_INTERNAL_cdd9019a_4_k_cu_main6thrust24THRUST_300001_SM_1000_NS12placeholders2_8E,@object
	.size		_ZN30_INTERNAL_cdd9019a_4_k_cu_main6thrust24THRUST_300001_SM_1000_NS12placeholders2_8E,(_ZN30_INTERNAL_cdd9019a_4_k_cu_main4cuda3std3__45__cpo4rendE - _ZN30_INTERNAL_cdd9019a_4_k_cu_main6thrust24THRUST_300001_SM_1000_NS12placeholders2_8E)
_ZN30_INTERNAL_cdd9019a_4_k_cu_main6thrust24THRUST_300001_SM_1000_NS12placeholders2_8E:
	.zero		1
	.type		_ZN30_INTERNAL_cdd9019a_4_k_cu_main4cuda3std3__45__cpo4rendE,@object
	.size		_ZN30_INTERNAL_cdd9019a_4_k_cu_main4cuda3std3__45__cpo4rendE,(_ZN30_INTERNAL_cdd9019a_4_k_cu_main4cuda3std6ranges3__45__cpo9iter_swapE - _ZN30_INTERNAL_cdd9019a_4_k_cu_main4cuda3std3__45__cpo4rendE)
_ZN30_INTERNAL_cdd9019a_4_k_cu_main4cuda3std3__45__cpo4rendE:
	.zero		1
	.type		_ZN30_INTERNAL_cdd9019a_4_k_cu_main4cuda3std6ranges3__45__cpo9iter_swapE,@object
	.size		_ZN30_INTERNAL_cdd9019a_4_k_cu_main4cuda3std6ranges3__45__cpo9iter_swapE,(_ZN30_INTERNAL_cdd9019a_4_k_cu_main4cuda3std3__48unexpectE - _ZN30_INTERNAL_cdd9019a_4_k_cu_main4cuda3std6ranges3__45__cpo9iter_swapE)
_ZN30_INTERNAL_cdd9019a_4_k_cu_main4cuda3std6ranges3__45__cpo9iter_swapE:
	.zero		1
	.type		_ZN30_INTERNAL_cdd9019a_4_k_cu_main4cuda3std3__48unexpectE,@object
	.size		_ZN30_INTERNAL_cdd9019a_4_k_cu_main4cuda3std3__48unexpectE,(_ZN30_INTERNAL_cdd9019a_4_k_cu_main6thrust24THRUST_300001_SM_1000_NS6system6detail10sequential3seqE - _ZN30_INTERNAL_cdd9019a_4_k_cu_main4cuda3std3__48unexpectE)
_ZN30_INTERNAL_cdd9019a_4_k_cu_main4cuda3std3__48unexpectE:
	.zero		1
	.type		_ZN30_INTERNAL_cdd9019a_4_k_cu_main6thrust24THRUST_300001_SM_1000_NS6system6detail10sequential3seqE,@object
	.size		_ZN30_INTERNAL_cdd9019a_4_k_cu_main6thrust24THRUST_300001_SM_1000_NS6system6detail10sequential3seqE,(.L_29 - _ZN30_INTERNAL_cdd9019a_4_k_cu_main6thrust24THRUST_300001_SM_1000_NS6system6detail10sequential3seqE)
_ZN30_INTERNAL_cdd9019a_4_k_cu_main6thrust24THRUST_300001_SM_1000_NS6system6detail10sequential3seqE:
	.zero		1
.L_29:


//--------------------- .nv.shared._Z4sortIdEvPKT_PS0_ --------------------------
	.section	.nv.shared._Z4sortIdEvPKT_PS0_,"aw",@nobits
	.sectionflags	@""
	.align	16
.nv.shared._Z4sortIdEvPKT_PS0_:
	.zero		38080


//--------------------- .nv.constant0._ZN3cub18CUB_300001_SM_10006detail11EmptyKernelIvEEvv --------------------------
	.section	.nv.constant0._ZN3cub18CUB_300001_SM_10006detail11EmptyKernelIvEEvv,"a",@progbits
	.sectionflags	@""
	.align	4
.nv.constant0._ZN3cub18CUB_300001_SM_10006detail11EmptyKernelIvEEvv:
	.zero		896


//--------------------- .nv.constant0._Z4sortIdEvPKT_PS0_ --------------------------
	.section	.nv.constant0._Z4sortIdEvPKT_PS0_,"a",@progbits
	.sectionflags	@""
	.align	4
.nv.constant0._Z4sortIdEvPKT_PS0_:
	.zero		912


//--------------------- SYMBOLS --------------------------

	.type		.nv.reservedSmem.offset0,@object
	.size		.nv.reservedSmem.offset0,0x4
	.type		.nv.reservedSmem.cap,@object
	.size		.nv.reservedSmem.cap,0x4
